def attn_fwd(
    Q,
    K,
    V,
    Out,
    Lse,
    sm_scale,
    stride_qz,
    stride_qh,
    stride_qm,
    stride_qk,
    stride_kz,
    stride_kh,
    stride_kn,
    stride_kk,
    stride_vz,
    stride_vh,
    stride_vn,
    stride_vk,
    stride_oz,
    stride_oh,
    stride_om,
    stride_ok,
    seqlen_q,
    seqlen_k,
    BLOCK_M: tl.constexpr,
    BLOCK_N: tl.constexpr,
    HEAD_DIM: tl.constexpr,
    CAUSAL: tl.constexpr,
):
    start_m = tl.program_id(0)
    off_hz = tl.program_id(1)
    q_off = off_hz * stride_qh
    k_off = off_hz * stride_kh
    v_off = off_hz * stride_vh
    offs_m = start_m * BLOCK_M + tl.arange(0, BLOCK_M)
    offs_d = tl.arange(0, HEAD_DIM)
    offs_n = tl.arange(0, BLOCK_N)
    q_ptrs = Q + q_off + offs_m[:, None] * stride_qm + offs_d[None, :] * stride_qk
    k_ptrs = K + k_off + offs_d[:, None] * stride_kk + offs_n[None, :] * stride_kn
    v_ptrs = V + v_off + offs_n[:, None] * stride_vn + offs_d[None, :] * stride_vk
    m_i = tl.full([BLOCK_M], float("-inf"), dtype=tl.float32)
    l_i = tl.zeros([BLOCK_M], dtype=tl.float32) + 1.0
    acc = tl.zeros([BLOCK_M, HEAD_DIM], dtype=tl.float32)
    q = tl.load(q_ptrs)
    acc, l_i, m_i = _attn_fwd_inner(
        acc,
        l_i,
        m_i,
        q,
        k_ptrs,
        v_ptrs,
        sm_scale,
        stride_kn,
        stride_vn,
        start_m,
        seqlen_k,
        BLOCK_M,
        BLOCK_N,
        HEAD_DIM,
        CAUSAL,
    )
    acc = acc / l_i[:, None]
    lse = m_i + tl.math.log2(l_i) / 1.4426950408889634
    o_ptrs = (
        Out
        + off_hz * stride_oh
        + offs_m[:, None] * stride_om
        + offs_d[None, :] * stride_ok
    )
    tl.store(o_ptrs, acc.to(Out.dtype.element_ty))
    tl.store(Lse + off_hz * seqlen_q + offs_m, lse)

# config = {"BLOCK_M": 32, "BLOCK_N": 32, "HEAD_DIM": 256, "arch": "sm_100", "causal": false, "dtype": "fp16", "num_stages": 3, "num_warps": 4}
# arch = sm_100


// ===== COMPILED SASS (sm_100a) =====

	.target	sm_100a

	.elftype	@"ET_EXEC"


//--------------------- .note.nv.tkinfo           --------------------------
	.section	.note.nv.tkinfo,"",@"SHT_NOTE"
	.sectionflags	@"SHF_NOTE_NV_TKINFO"
	.tkinfo
        /*0018*/ 	.word	0x00000081
        /*0030*/ 	.string	""
        /*0030*/ 	.string	"ptxas-blackwell"
        /*0030*/ 	.string	"Cuda compilation tools, release 12.9, V12.9.86"
        /*0030*/ 	.string	"Build cuda_12.9.r12.9/compiler.36037853_0"
        /*0030*/ 	.string	"-v  -suppress-debug-info  -lineinfo  -arch sm_100a "



//--------------------- .note.nv.cuver            --------------------------
	.section	.note.nv.cuver,"",@"SHT_NOTE"
	.sectionflags	@"SHF_NOTE_NV_CUVER"
        /*0018*/ 	.short	0x0001
        /*001a*/ 	.short	0x0064
        /*001c*/ 	.short	0x0001
        /*001e*/ 	.short	0x0000
        /*0020*/ 	.short	0x0001
        /*0022*/ 	.short	0x0000


//--------------------- .nv.info                  --------------------------
	.section	.nv.info,"",@"SHT_CUDA_INFO"
	.align	4


	//----- nvinfo : EIATTR_REGCOUNT
	.align		4
        /*0000*/ 	.byte	0x04, 0x2f
        /*0002*/ 	.short	(.L_2 - .L_1)
	.align		4
.L_1:
        /*0004*/ 	.word	index@(attn_fwd)
        /*0008*/ 	.word	0x000000ff


	//----- nvinfo : EIATTR_FRAME_SIZE
	.align		4
.L_2:
        /*000c*/ 	.byte	0x04, 0x11
        /*000e*/ 	.short	(.L_4 - .L_3)
	.align		4
.L_3:
        /*0010*/ 	.word	index@(attn_fwd)
        /*0014*/ 	.word	0x00000258


	//----- nvinfo : EIATTR_MIN_STACK_SIZE
	.align		4
.L_4:
        /*0018*/ 	.byte	0x04, 0x12
        /*001a*/ 	.short	(.L_6 - .L_5)
	.align		4
.L_5:
        /*001c*/ 	.word	index@(attn_fwd)
        /*0020*/ 	.word	0x00000258
.L_6:


//--------------------- .nv.info.attn_fwd         --------------------------
	.section	.nv.info.attn_fwd,"",@"SHT_CUDA_INFO"
	.sectionflags	@""
	.align	4


	//----- nvinfo : EIATTR_CUDA_API_VERSION
	.align		4
        /*0000*/ 	.byte	0x04, 0x37
        /*0002*/ 	.short	(.L_8 - .L_7)
.L_7:
        /*0004*/ 	.word	0x00000081


	//----- nvinfo : EIATTR_KPARAM_INFO
	.align		4
.L_8:
        /*0008*/ 	.byte	0x04, 0x17
        /*000a*/ 	.short	(.L_10 - .L_9)
.L_9:
        /*000c*/ 	.word	0x00000000
        /*0010*/ 	.short	0x0019
        /*0012*/ 	.short	0x0080
        /*0014*/ 	.byte	0x00, 0xf4, 0x21, 0x00


	//----- nvinfo : EIATTR_KPARAM_INFO
	.align		4
.L_10:
        /*0018*/ 	.byte	0x04, 0x17
        /*001a*/ 	.short	(.L_12 - .L_11)
.L_11:
        /*001c*/ 	.word	0x00000000
        /*0020*/ 	.short	0x0018
        /*0022*/ 	.short	0x0078
        /*0024*/ 	.byte	0x00, 0xf4, 0x21, 0x00


	//----- nvinfo : EIATTR_KPARAM_INFO
	.align		4
.L_12:
        /*0028*/ 	.byte	0x04, 0x17
        /*002a*/ 	.short	(.L_14 - .L_13)
.L_13:
        /*002c*/ 	.word	0x00000000
        /*0030*/ 	.short	0x0017
        /*0032*/ 	.short	0x0070
        /*0034*/ 	.byte	0x00, 0xf0, 0x11, 0x00


	//----- nvinfo : EIATTR_KPARAM_INFO
	.align		4
.L_14:
        /*0038*/ 	.byte	0x04, 0x17
        /*003a*/ 	.short	(.L_16 - .L_15)
.L_15:
        /*003c*/ 	.word	0x00000000
        /*0040*/ 	.short	0x0016
        /*0042*/ 	.short	0x006c
        /*0044*/ 	.byte	0x00, 0xf0, 0x11, 0x00


	//----- nvinfo : EIATTR_KPARAM_INFO
	.align		4
.L_16:
        /*0048*/ 	.byte	0x04, 0x17
        /*004a*/ 	.short	(.L_18 - .L_17)
.L_17:
        /*004c*/ 	.word	0x00000000
        /*0050*/ 	.short	0x0015
        /*0052*/ 	.short	0x0068
        /*0054*/ 	.byte	0x00, 0xf0, 0x11, 0x00


	//----- nvinfo : EIATTR_KPARAM_INFO
	.align		4
.L_18:
        /*0058*/ 	.byte	0x04, 0x17
        /*005a*/ 	.short	(.L_20 - .L_19)
.L_19:
        /*005c*/ 	.word	0x00000000
        /*0060*/ 	.short	0x0014
        /*0062*/ 	.short	0x0064
        /*0064*/ 	.byte	0x00, 0xf0, 0x11, 0x00


	//----- nvinfo : EIATTR_KPARAM_INFO
	.align		4
.L_20:
        /*0068*/ 	.byte	0x04, 0x17
        /*006a*/ 	.short	(.L_22 - .L_21)
.L_21:
        /*006c*/ 	.word	0x00000000
        /*0070*/ 	.short	0x0013
        /*0072*/ 	.short	0x0060
        /*0074*/ 	.byte	0x00, 0xf0, 0x11, 0x00


	//----- nvinfo : EIATTR_KPARAM_INFO
	.align		4
.L_22:
        /*0078*/ 	.byte	0x04, 0x17
        /*007a*/ 	.short	(.L_24 - .L_23)
.L_23:
        /*007c*/ 	.word	0x00000000
        /*0080*/ 	.short	0x0012
        /*0082*/ 	.short	0x005c
        /*0084*/ 	.byte	0x00, 0xf0, 0x11, 0x00


	//----- nvinfo : EIATTR_KPARAM_INFO
	.align		4
.L_24:
        /*0088*/ 	.byte	0x04, 0x17
        /*008a*/ 	.short	(.L_26 - .L_25)
.L_25:
        /*008c*/ 	.word	0x00000000
        /*0090*/ 	.short	0x0011
        /*0092*/ 	.short	0x0058
        /*0094*/ 	.byte	0x00, 0xf0, 0x11, 0x00


	//----- nvinfo : EIATTR_KPARAM_INFO
	.align		4
.L_26:
        /*0098*/ 	.byte	0x04, 0x17
        /*009a*/ 	.short	(.L_28 - .L_27)
.L_27:
        /*009c*/ 	.word	0x00000000
        /*00a0*/ 	.short	0x0010
        /*00a2*/ 	.short	0x0054
        /*00a4*/ 	.byte	0x00, 0xf0, 0x11, 0x00


	//----- nvinfo : EIATTR_KPARAM_INFO
	.align		4
.L_28:
        /*00a8*/ 	.byte	0x04, 0x17
        /*00aa*/ 	.short	(.L_30 - .L_29)
.L_29:
        /*00ac*/ 	.word	0x00000000
        /*00b0*/ 	.short	0x000f
        /*00b2*/ 	.short	0x0050
        /*00b4*/ 	.byte	0x00, 0xf0, 0x11, 0x00


	//----- nvinfo : EIATTR_KPARAM_INFO
	.align		4
.L_30:
        /*00b8*/ 	.byte	0x04, 0x17
        /*00ba*/ 	.short	(.L_32 - .L_31)
.L_31:
        /*00bc*/ 	.word	0x00000000
        /*00c0*/ 	.short	0x000e
        /*00c2*/ 	.short	0x004c
        /*00c4*/ 	.byte	0x00, 0xf0, 0x11, 0x00


	//----- nvinfo : EIATTR_KPARAM_INFO
	.align		4
.L_32:
        /*00c8*/ 	.byte	0x04, 0x17
        /*00ca*/ 	.short	(.L_34 - .L_33)
.L_33:
        /*00cc*/ 	.word	0x00000000
        /*00d0*/ 	.short	0x000d
        /*00d2*/ 	.short	0x0048
        /*00d4*/ 	.byte	0x00, 0xf0, 0x11, 0x00


	//----- nvinfo : EIATTR_KPARAM_INFO
	.align		4
.L_34:
        /*00d8*/ 	.byte	0x04, 0x17
        /*00da*/ 	.short	(.L_36 - .L_35)
.L_35:
        /*00dc*/ 	.word	0x00000000
        /*00e0*/ 	.short	0x000c
        /*00e2*/ 	.short	0x0044
        /*00e4*/ 	.byte	0x00, 0xf0, 0x11, 0x00


	//----- nvinfo : EIATTR_KPARAM_INFO
	.align		4
.L_36:
        /*00e8*/ 	.byte	0x04, 0x17
        /*00ea*/ 	.short	(.L_38 - .L_37)
.L_37:
        /*00ec*/ 	.word	0x00000000
        /*00f0*/ 	.short	0x000b
        /*00f2*/ 	.short	0x0040
        /*00f4*/ 	.byte	0x00, 0xf0, 0x11, 0x00


	//----- nvinfo : EIATTR_KPARAM_INFO
	.align		4
.L_38:
        /*00f8*/ 	.byte	0x04, 0x17
        /*00fa*/ 	.short	(.L_40 - .L_39)
.L_39:
        /*00fc*/ 	.word	0x00000000
        /*0100*/ 	.short	0x000a
        /*0102*/ 	.short	0x003c
        /*0104*/ 	.byte	0x00, 0xf0, 0x11, 0x00


	//----- nvinfo : EIATTR_KPARAM_INFO
	.align		4
.L_40:
        /*0108*/ 	.byte	0x04, 0x17
        /*010a*/ 	.short	(.L_42 - .L_41)
.L_41:
        /*010c*/ 	.word	0x00000000
        /*0110*/ 	.short	0x0009
        /*0112*/ 	.short	0x0038
        /*0114*/ 	.byte	0x00, 0xf0, 0x11, 0x00


	//----- nvinfo : EIATTR_KPARAM_INFO
	.align		4
.L_42:
        /*0118*/ 	.byte	0x04, 0x17
        /*011a*/ 	.short	(.L_44 - .L_43)
.L_43:
        /*011c*/ 	.word	0x00000000
        /*0120*/ 	.short	0x0008
        /*0122*/ 	.short	0x0034
        /*0124*/ 	.byte	0x00, 0xf0, 0x11, 0x00


	//----- nvinfo : EIATTR_KPARAM_INFO
	.align		4
.L_44:
        /*0128*/ 	.byte	0x04, 0x17
        /*012a*/ 	.short	(.L_46 - .L_45)
.L_45:
        /*012c*/ 	.word	0x00000000
        /*0130*/ 	.short	0x0007
        /*0132*/ 	.short	0x0030
        /*0134*/ 	.byte	0x00, 0xf0, 0x11, 0x00


	//----- nvinfo : EIATTR_KPARAM_INFO
	.align		4
.L_46:
        /*0138*/ 	.byte	0x04, 0x17
        /*013a*/ 	.short	(.L_48 - .L_47)
.L_47:
        /*013c*/ 	.word	0x00000000
        /*0140*/ 	.short	0x0006
        /*0142*/ 	.short	0x002c
        /*0144*/ 	.byte	0x00, 0xf0, 0x11, 0x00


	//----- nvinfo : EIATTR_KPARAM_INFO
	.align		4
.L_48:
        /*0148*/ 	.byte	0x04, 0x17
        /*014a*/ 	.short	(.L_50 - .L_49)
.L_49:
        /*014c*/ 	.word	0x00000000
        /*0150*/ 	.short	0x0005
        /*0152*/ 	.short	0x0028
        /*0154*/ 	.byte	0x00, 0xf0, 0x11, 0x00


	//----- nvinfo : EIATTR_KPARAM_INFO
	.align		4
.L_50:
        /*0158*/ 	.byte	0x04, 0x17
        /*015a*/ 	.short	(.L_52 - .L_51)
.L_51:
        /*015c*/ 	.word	0x00000000
        /*0160*/ 	.short	0x0004
        /*0162*/ 	.short	0x0020
        /*0164*/ 	.byte	0x00, 0xf4, 0x21, 0x00


	//----- nvinfo : EIATTR_KPARAM_INFO
	.align		4
.L_52:
        /*0168*/ 	.byte	0x04, 0x17
        /*016a*/ 	.short	(.L_54 - .L_53)
.L_53:
        /*016c*/ 	.word	0x00000000
        /*0170*/ 	.short	0x0003
        /*0172*/ 	.short	0x0018
        /*0174*/ 	.byte	0x00, 0xf4, 0x21, 0x00


	//----- nvinfo : EIATTR_KPARAM_INFO
	.align		4
.L_54:
        /*0178*/ 	.byte	0x04, 0x17
        /*017a*/ 	.short	(.L_56 - .L_55)
.L_55:
        /*017c*/ 	.word	0x00000000
        /*0180*/ 	.short	0x0002
        /*0182*/ 	.short	0x0010
        /*0184*/ 	.byte	0x00, 0xf4, 0x21, 0x00


	//----- nvinfo : EIATTR_KPARAM_INFO
	.align		4
.L_56:
        /*0188*/ 	.byte	0x04, 0x17
        /*018a*/ 	.short	(.L_58 - .L_57)
.L_57:
        /*018c*/ 	.word	0x00000000
        /*0190*/ 	.short	0x0001
        /*0192*/ 	.short	0x0008
        /*0194*/ 	.byte	0x00, 0xf4, 0x21, 0x00


	//----- nvinfo : EIATTR_KPARAM_INFO
	.align		4
.L_58:
        /*0198*/ 	.byte	0x04, 0x17
        /*019a*/ 	.short	(.L_60 - .L_59)
.L_59:
        /*019c*/ 	.word	0x00000000
        /*01a0*/ 	.short	0x0000
        /*01a2*/ 	.short	0x0000
        /*01a4*/ 	.byte	0x00, 0xf4, 0x21, 0x00


	//----- nvinfo : EIATTR_SPARSE_MMA_MASK
	.align		4
.L_60:
        /*01a8*/ 	.byte	0x03, 0x50
        /*01aa*/ 	.short	0x0000


	//----- nvinfo : EIATTR_MAXREG_COUNT
	.align		4
        /*01ac*/ 	.byte	0x03, 0x1b
        /*01ae*/ 	.short	0x00ff


	//----- nvinfo : EIATTR_NUM_BARRIERS
	.align		4
        /*01b0*/ 	.byte	0x02, 0x4c
        /*01b2*/ 	.byte	0x01
	.zero		1


	//----- nvinfo : EIATTR_ANNOTATIONS
	.align		4
        /*01b4*/ 	.byte	0x04, 0x55
        /*01b6*/ 	.short	(.L_62 - .L_61)


	//   ....[0]....
.L_61:
        /*01b8*/ 	.word	0x00000001
        /*01bc*/ 	.byte	0xb0, 0x1d, 0x00, 0x00, 0x01, 0x00, 0x00, 0x00, 0xf0, 0x1d, 0x00, 0x00, 0x01, 0x00, 0x00, 0x00
        /* <DEDUP_REMOVED lines=73> */
        /*065c*/ 	.byte	0xe0, 0x4a, 0x00, 0x00, 0x01, 0x00, 0x00, 0x00, 0xe0, 0x51, 0x00, 0x00


	//----- nvinfo : EIATTR_COOP_GROUP_MASK_REGIDS
	.align		4
.L_62:
        /*0668*/ 	.byte	0x04, 0x29
        /*066a*/ 	.short	(.L_64 - .L_63)


	//   ....[0]....
.L_63:
        /*066c*/ 	.word	0xffffffff


	//   ....[1]....
        /*0670*/ 	.word	0xffffffff


	//   ....[2]....
        /*0674*/ 	.word	0xffffffff


	//   ....[3]....
        /*0678*/ 	.word	0xffffffff


	//   ....[4]....
        /*067c*/ 	.word	0xffffffff


	//   ....[5]....
        /*0680*/ 	.word	0xffffffff


	//   ....[6]....
        /*0684*/ 	.word	0xffffffff


	//   ....[7]....
        /*0688*/ 	.word	0xffffffff


	//   ....[8]....
        /*068c*/ 	.word	0xffffffff


	//   ....[9]....
        /*0690*/ 	.word	0xffffffff


	//   ....[10]....
        /*0694*/ 	.word	0xffffffff


	//   ....[11]....
        /*0698*/ 	.word	0xffffffff


	//   ....[12]....
        /*069c*/ 	.word	0xffffffff


	//   ....[13]....
        /*06a0*/ 	.word	0xffffffff


	//   ....[14]....
        /*06a4*/ 	.word	0xffffffff


	//   ....[15]....
        /*06a8*/ 	.word	0xffffffff


	//   ....[16]....
        /*06ac*/ 	.word	0xffffffff


	//   ....[17]....
        /*06b0*/ 	.word	0xffffffff


	//   ....[18]....
        /*06b4*/ 	.word	0xffffffff


	//   ....[19]....
        /*06b8*/ 	.word	0xffffffff


	//----- nvinfo : EIATTR_COOP_GROUP_INSTR_OFFSETS
	.align		4
.L_64:
        /*06bc*/ 	.byte	0x04, 0x28
        /*06be*/ 	.short	(.L_66 - .L_65)


	//   ....[0]....
.L_65:
        /*06c0*/ 	.word	0x00004bc0


	//   ....[1]....
        /*06c4*/ 	.word	0x00004bd0


	//   ....[2]....
        /*06c8*/ 	.word	0x00004be0


	//   ....[3]....
        /*06cc*/ 	.word	0x00004bf0


	//   ....[4]....
        /*06d0*/ 	.word	0x00004c40


	//   ....[5]....
        /*06d4*/ 	.word	0x00004c50


	//   ....[6]....
        /*06d8*/ 	.word	0x00004c60


	//   ....[7]....
        /*06dc*/ 	.word	0x00004c70


	//   ....[8]....
        /*06e0*/ 	.word	0x00004d80


	//   ....[9]....
        /*06e4*/ 	.word	0x00004da0


	//   ....[10]....
        /*06e8*/ 	.word	0x00005010


	//   ....[11]....
        /*06ec*/ 	.word	0x00005020


	//   ....[12]....
        /*06f0*/ 	.word	0x00005040


	//   ....[13]....
        /*06f4*/ 	.word	0x00005050


	//   ....[14]....
        /*06f8*/ 	.word	0x000050a0


	//   ....[15]....
        /*06fc*/ 	.word	0x000050b0


	//   ....[16]....
        /*0700*/ 	.word	0x000050c0


	//   ....[17]....
        /*0704*/ 	.word	0x000050d0


	//   ....[18]....
        /*0708*/ 	.word	0x00005190


	//   ....[19]....
        /*070c*/ 	.word	0x000051b0


	//----- nvinfo : EIATTR_VRC_CTA_INIT_COUNT
	.align		4
.L_66:
        /*0710*/ 	.byte	0x02, 0x4a
	.zero		1
	.zero		1


	//----- nvinfo : EIATTR_EXIT_INSTR_OFFSETS
	.align		4
        /*0714*/ 	.byte	0x04, 0x1c
        /*0716*/ 	.short	(.L_68 - .L_67)


	//   ....[0]....
.L_67:
        /*0718*/ 	.word	0x00009710


	//   ....[1]....
        /*071c*/ 	.word	0x00009740


	//----- nvinfo : EIATTR_REQNTID
	.align		4
.L_68:
        /*0720*/ 	.byte	0x04, 0x10
        /*0722*/ 	.short	(.L_70 - .L_69)
.L_69:
        /*0724*/ 	.word	0x00000080
        /*0728*/ 	.word	0x00000001
        /*072c*/ 	.word	0x00000001


	//----- nvinfo : EIATTR_CBANK_PARAM_SIZE
	.align		4
.L_70:
        /*0730*/ 	.byte	0x03, 0x19
        /*0732*/ 	.short	0x0088


	//----- nvinfo : EIATTR_PARAM_CBANK
	.align		4
        /*0734*/ 	.byte	0x04, 0x0a
        /*0736*/ 	.short	(.L_72 - .L_71)
	.align		4
.L_71:
        /*0738*/ 	.word	index@(.nv.constant0.attn_fwd)
        /*073c*/ 	.short	0x0380
        /*073e*/ 	.short	0x0088


	//----- nvinfo : EIATTR_SW_WAR
	.align		4
.L_72:
        /*0740*/ 	.byte	0x04, 0x36
        /*0742*/ 	.short	(.L_74 - .L_73)
.L_73:
        /*0744*/ 	.word	0x00000008
.L_74:


//--------------------- .nv.compat                --------------------------
	.section	.nv.compat,"",@"SHT_CUDA_COMPAT_INFO"
	.align	4
        /*0000*/ 	.byte	0x02, 0x02, 0x01, 0x00, 0x02, 0x05, 0x05, 0x00, 0x02, 0x03, 0x00, 0x00, 0x02, 0x06, 0x01, 0x00


//--------------------- .nv.callgraph             --------------------------
	.section	.nv.callgraph,"",@"SHT_CUDA_CALLGRAPH"
	.align	4
	.sectionentsize	8
	.align		4
        /*0000*/ 	.word	0x00000000
	.align		4
        /*0004*/ 	.word	0xffffffff
	.align		4
        /*0008*/ 	.word	0x00000000
	.align		4
        /*000c*/ 	.word	0xfffffffe
	.align		4
        /*0010*/ 	.word	0x00000000
	.align		4
        /*0014*/ 	.word	0xfffffffd
	.align		4
        /*0018*/ 	.word	0x00000000
	.align		4
        /*001c*/ 	.word	0xfffffffc


//--------------------- .nv.constant4             --------------------------
	.section	.nv.constant4,"a",@progbits
	.align	8
	.align		8
.nv.constant4:
        /*0000*/ 	.dword	_$_str


//--------------------- .text.attn_fwd            --------------------------
	.section	.text.attn_fwd,"ax",@progbits
	.align	128
        .global         attn_fwd
        .type           attn_fwd,@function
        .size           attn_fwd,(.L_x_3 - attn_fwd)
        .other          attn_fwd,@"STO_CUDA_ENTRY STV_DEFAULT"
attn_fwd:
.text.attn_fwd:
[----:B------:R-:W0:Y:S01]  /*0000*/  LDC R1, c[0x0][0x37c] ;  /* 0x0000df00ff017b82 */ /* 0x000e220000000800 */
[----:B------:R-:W1:Y:S07]  /*0010*/  S2R R5, SR_TID.X ;  /* 0x0000000000057919 */ /* 0x000e6e0000002100 */
[----:B------:R-:W2:Y:S01]  /*0020*/  S2UR UR7, SR_CTAID.Y ;  /* 0x00000000000779c3 */ /* 0x000ea20000002600 */
[----:B------:R-:W2:Y:S01]  /*0030*/  LDCU.64 UR4, c[0x0][0x3b0] ;  /* 0x00007600ff0477ac */ /* 0x000ea20008000a00 */
[----:B0-----:R-:W-:Y:S01]  /*0040*/  VIADD R1, R1, 0xfffffda8 ;  /* 0xfffffda801017836 */ /* 0x001fe20000000000 */
[----:B------:R-:W0:Y:S01]  /*0050*/  S2R R3, SR_CTAID.X ;  /* 0x0000000000037919 */ /* 0x000e220000002500 */
[----:B------:R-:W3:Y:S04]  /*0060*/  LDCU.64 UR10, c[0x0][0x358] ;  /* 0x00006b00ff0a77ac */ /* 0x000ee80008000a00 */
[----:B------:R-:W4:Y:S08]  /*0070*/  LDC R8, c[0x0][0x3b8] ;  /* 0x0000ee00ff087b82 */ /* 0x000f300000000800 */
[----:B------:R-:W5:Y:S01]  /*0080*/  LDC.64 R10, c[0x0][0x380] ;  /* 0x0000e000ff0a7b82 */ /* 0x000f620000000a00 */
[----:B--2---:R-:W-:-:S04]  /*0090*/  UIMAD UR4, UR7, UR4, URZ ;  /* 0x00000004070472a4 */ /* 0x004fc8000f8e02ff */
[----:B------:R-:W-:Y:S01]  /*00a0*/  USHF.L.U32 UR6, UR4, 0x1, URZ ;  /* 0x0000000104067899 */ /* 0x000fe200080006ff */
[----:B-1----:R-:W-:Y:S02]  /*00b0*/  LOP3.LUT R6, R5, 0x1f, RZ, 0xc0, !PT ;  /* 0x0000001f05067812 */ /* 0x002fe400078ec0ff */
[----:B------:R-:W-:-:S03]  /*00c0*/  SHF.R.U32.HI R7, RZ, 0x5, R5 ;  /* 0x00000005ff077819 */ /* 0x000fc60000011605 */
[----:B0-----:R-:W-:Y:S01]  /*00d0*/  IMAD R0, R3, 0x20, R6 ;  /* 0x0000002003007824 */ /* 0x001fe200078e0206 */
[----:B------:R-:W-:-:S03]  /*00e0*/  SGXT.U32 R7, R7, 0x2 ;  /* 0x000000020707781a */ /* 0x000fc60000000000 */
[----:B------:R-:W-:Y:S01]  /*00f0*/  IMAD R0, R0, UR5, RZ ;  /* 0x0000000500007c24 */ /* 0x000fe2000f8e02ff */
[----:B------:R-:W-:Y:S01]  /*0100*/  UIMAD.WIDE UR4, UR4, 0x2, URZ ;  /* 0x00000002040478a5 */ /* 0x000fe2000f8e02ff */
[----:B----4-:R-:W-:-:S03]  /*0110*/  IMAD R9, R7, R8, RZ ;  /* 0x0000000807097224 */ /* 0x010fc600078e02ff */
[C---:B------:R-:W-:Y:S01]  /*0120*/  SHF.L.U32 R3, R0.reuse, 0x1, RZ ;  /* 0x0000000100037819 */ /* 0x040fe200000006ff */
[----:B------:R-:W-:-:S03]  /*0130*/  IMAD.HI R0, R0, 0x2, RZ ;  /* 0x0000000200007827 */ /* 0x000fc600078e02ff */
[----:B-----5:R-:W-:Y:S01]  /*0140*/  IADD3 R2, P0, P1, R3, UR6, R10 ;  /* 0x0000000603027c10 */ /* 0x020fe2000f91e00a */
[----:B------:R-:W-:-:S03]  /*0150*/  IMAD R13, R8, 0x4, R9 ;  /* 0x00000004080d7824 */ /* 0x000fc600078e0209 */
[----:B------:R-:W-:Y:S01]  /*0160*/  IADD3.X R0, PT, PT, R0, UR5, R11, P0, P1 ;  /* 0x0000000500007c10 */ /* 0x000fe200087e240b */
[----:B------:R-:W-:Y:S01]  /*0170*/  IMAD R3, R8, 0x4, R13 ;  /* 0x0000000408037824 */ /* 0x000fe200078e020d */
[----:B------:R-:W-:-:S04]  /*0180*/  LEA R10, P0, R9, R2, 0x1 ;  /* 0x00000002090a7211 */ /* 0x000fc800078008ff */
[----:B------:R-:W-:Y:S02]  /*0190*/  LEA.HI.X.SX32 R11, R9, R0, 0x1, P0 ;  /* 0x00000000090b7211 */ /* 0x000fe400000f0eff */
[C---:B------:R-:W-:Y:S02]  /*01a0*/  LEA R9, R8.reuse, R3, 0x2 ;  /* 0x0000000308097211 */ /* 0x040fe400078e10ff */
[-C--:B------:R-:W-:Y:S02]  /*01b0*/  LEA R12, P0, R13, R2.reuse, 0x1 ;  /* 0x000000020d0c7211 */ /* 0x080fe400078008ff */
[----:B------:R-:W-:Y:S01]  /*01c0*/  LEA R14, P1, R3, R2, 0x1 ;  /* 0x00000002030e7211 */ /* 0x000fe200078208ff */
[C---:B------:R-:W-:Y:S01]  /*01d0*/  IMAD R19, R8.reuse, 0x4, R9 ;  /* 0x0000000408137824 */ /* 0x040fe200078e0209 */
[----:B------:R-:W-:Y:S02]  /*01e0*/  LEA.HI.X.SX32 R13, R13, R0, 0x1, P0 ;  /* 0x000000000d0d7211 */ /* 0x000fe400000f0eff */
[----:B------:R-:W-:Y:S01]  /*01f0*/  LEA R16, P0, R9, R2, 0x1 ;  /* 0x0000000209107211 */ /* 0x000fe200078008ff */
[----:B------:R-:W-:Y:S01]  /*0200*/  IMAD R21, R8, 0x4, R19 ;  /* 0x0000000408157824 */ /* 0x000fe200078e0213 */
[----:B------:R-:W-:-:S02]  /*0210*/  LEA.HI.X.SX32 R15, R3, R0, 0x1, P1 ;  /* 0x00000000030f7211 */ /* 0x000fc400008f0eff */
[----:B------:R-:W-:Y:S01]  /*0220*/  LEA.HI.X.SX32 R17, R9, R0, 0x1, P0 ;  /* 0x0000000009117211 */ /* 0x000fe200000f0eff */
[----:B---3--:R0:W2:Y:S01]  /*0230*/  LDG.E.U16 R3, desc[UR10][R10.64] ;  /* 0x0000000a0a037981 */ /* 0x0080a2000c1e1500 */
[C---:B------:R-:W-:Y:S02]  /*0240*/  LEA R18, P0, R19.reuse, R2, 0x1 ;  /* 0x0000000213127211 */ /* 0x040fe400078008ff */
[C---:B------:R-:W-:Y:S01]  /*0250*/  LEA R23, R8.reuse, R21, 0x2 ;  /* 0x0000001508177211 */ /* 0x040fe200078e10ff */
[----:B------:R1:W3:Y:S01]  /*0260*/  LDG.E.U16 R4, desc[UR10][R14.64] ;  /* 0x0000000a0e047981 */ /* 0x0002e2000c1e1500 */
[----:B------:R-:W-:Y:S02]  /*0270*/  LEA.HI.X.SX32 R19, R19, R0, 0x1, P0 ;  /* 0x0000000013137211 */ /* 0x000fe400000f0eff */
[----:B------:R-:W-:Y:S01]  /*0280*/  LEA R20, P0, R21, R2, 0x1 ;  /* 0x0000000215147211 */ /* 0x000fe200078008ff */
[----:B------:R4:W5:Y:S01]  /*0290*/  LDG.E.U16 R9, desc[UR10][R12.64] ;  /* 0x0000000a0c097981 */ /* 0x000962000c1e1500 */
[----:B0-----:R-:W-:-:S02]  /*02a0*/  IMAD R11, R8, 0x4, R23 ;  /* 0x00000004080b7824 */ /* 0x001fc400078e0217 */
[----:B------:R-:W-:Y:S01]  /*02b0*/  LEA.HI.X.SX32 R21, R21, R0, 0x1, P0 ;  /* 0x0000000015157211 */ /* 0x000fe200000f0eff */
[----:B------:R0:W2:Y:S01]  /*02c0*/  LDG.E.U16 R10, desc[UR10][R16.64] ;  /* 0x0000000a100a7981 */ /* 0x0000a2000c1e1500 */
[-C--:B------:R-:W-:Y:S02]  /*02d0*/  LEA R22, P1, R23, R2.reuse, 0x1 ;  /* 0x0000000217167211 */ /* 0x080fe400078208ff */
[C---:B-1----:R-:W-:Y:S01]  /*02e0*/  LEA R14, P0, R11.reuse, R2, 0x1 ;  /* 0x000000020b0e7211 */ /* 0x042fe200078008ff */
[----:B------:R-:W2:Y:S01]  /*02f0*/  LDG.E.U16 R32, desc[UR10][R20.64] ;  /* 0x0000000a14207981 */ /* 0x000ea2000c1e1500 */
[----:B----4-:R-:W-:Y:S02]  /*0300*/  IMAD R13, R8, 0x4, R11 ;  /* 0x00000004080d7824 */ /* 0x010fe400078e020b */
[-C--:B------:R-:W-:Y:S01]  /*0310*/  LEA.HI.X.SX32 R15, R11, R0.reuse, 0x1, P0 ;  /* 0x000000000b0f7211 */ /* 0x080fe200000f0eff */
[----:B------:R1:W4:Y:S01]  /*0320*/  LDG.E.U16 R30, desc[UR10][R18.64] ;  /* 0x0000000a121e7981 */ /* 0x000322000c1e1500 */
[----:B------:R-:W-:-:S02]  /*0330*/  LEA.HI.X.SX32 R23, R23, R0, 0x1, P1 ;  /* 0x0000000017177211 */ /* 0x000fc400008f0eff */
[----:B------:R-:W-:Y:S01]  /*0340*/  LEA R11, R8, R13, 0x2 ;  /* 0x0000000d080b7211 */ /* 0x000fe200078e10ff */
[----:B------:R1:W2:Y:S01]  /*0350*/  LDG.E.U16 R36, desc[UR10][R14.64] ;  /* 0x0000000a0e247981 */ /* 0x0002a2000c1e1500 */
[----:B------:R-:W-:-:S03]  /*0360*/  LEA R12, P0, R13, R2, 0x1 ;  /* 0x000000020d0c7211 */ /* 0x000fc600078008ff */
[C---:B------:R-:W-:Y:S01]  /*0370*/  IMAD R25, R8.reuse, 0x4, R11 ;  /* 0x0000000408197824 */ /* 0x040fe200078e020b */
[----:B------:R-:W-:Y:S01]  /*0380*/  LEA.HI.X.SX32 R13, R13, R0, 0x1, P0 ;  /* 0x000000000d0d7211 */ /* 0x000fe200000f0eff */
[----:B------:R1:W2:Y:S01]  /*0390*/  LDG.E.U16 R34, desc[UR10][R22.64] ;  /* 0x0000000a16227981 */ /* 0x0002a2000c1e1500 */
[-C--:B0-----:R-:W-:Y:S01]  /*03a0*/  LEA R16, P0, R11, R2.reuse, 0x1 ;  /* 0x000000020b107211 */ /* 0x081fe200078008ff */
[C---:B------:R-:W-:Y:S01]  /*03b0*/  IMAD R27, R8.reuse, 0x4, R25 ;  /* 0x00000004081b7824 */ /* 0x040fe200078e0219 */
[----:B-1----:R-:W-:Y:S01]  /*03c0*/  LEA R18, P1, R25, R2, 0x1 ;  /* 0x0000000219127211 */ /* 0x002fe200078208ff */
[----:B------:R0:W2:Y:S01]  /*03d0*/  LDG.E.U16 R38, desc[UR10][R12.64] ;  /* 0x0000000a0c267981 */ /* 0x0000a2000c1e1500 */
[----:B------:R-:W-:Y:S02]  /*03e0*/  LEA.HI.X.SX32 R17, R11, R0, 0x1, P0 ;  /* 0x000000000b117211 */ /* 0x000fe400000f0eff */
[C---:B------:R-:W-:Y:S02]  /*03f0*/  LEA R20, P0, R27.reuse, R2, 0x1 ;  /* 0x000000021b147211 */ /* 0x040fe400078008ff */
[----:B------:R-:W-:Y:S01]  /*0400*/  LEA R11, R8, R27, 0x2 ;  /* 0x0000001b080b7211 */ /* 0x000fe200078e10ff */
[----:B------:R1:W2:Y:S01]  /*0410*/  LDG.E.U16 R40, desc[UR10][R16.64] ;  /* 0x0000000a10287981 */ /* 0x0002a2000c1e1500 */
[----:B------:R-:W-:-:S02]  /*0420*/  LEA.HI.X.SX32 R21, R27, R0, 0x1, P0 ;  /* 0x000000001b157211 */ /* 0x000fc400000f0eff */
[----:B------:R-:W-:Y:S01]  /*0430*/  LEA R14, P0, R11, R2, 0x1 ;  /* 0x000000020b0e7211 */ /* 0x000fe200078008ff */
[C---:B------:R-:W-:Y:S01]  /*0440*/  IMAD R23, R8.reuse, 0x4, R11 ;  /* 0x0000000408177824 */ /* 0x040fe200078e020b */
[-C--:B------:R-:W-:Y:S01]  /*0450*/  LEA.HI.X.SX32 R19, R25, R0.reuse, 0x1, P1 ;  /* 0x0000000019137211 */ /* 0x080fe200008f0eff */
[----:B------:R1:W2:Y:S01]  /*0460*/  LDG.E.U16 R44, desc[UR10][R20.64] ;  /* 0x0000000a142c7981 */ /* 0x0002a2000c1e1500 */
[----:B------:R-:W-:Y:S01]  /*0470*/  LEA.HI.X.SX32 R15, R11, R0, 0x1, P0 ;  /* 0x000000000b0f7211 */ /* 0x000fe200000f0eff */
[C---:B------:R-:W-:Y:S01]  /*0480*/  IMAD R11, R8.reuse, 0x4, R23 ;  /* 0x00000004080b7824 */ /* 0x040fe200078e0217 */
[-C--:B0-----:R-:W-:Y:S01]  /*0490*/  LEA R12, P0, R23, R2.reuse, 0x1 ;  /* 0x00000002170c7211 */ /* 0x081fe200078008ff */
[----:B------:R0:W2:Y:S03]  /*04a0*/  LDG.E.U16 R42, desc[UR10][R18.64] ;  /* 0x0000000a122a7981 */ /* 0x0000a6000c1e1500 */
[----:B------:R-:W-:Y:S01]  /*04b0*/  LEA R22, P1, R11, R2, 0x1 ;  /* 0x000000020b167211 */ /* 0x000fe200078208ff */
[----:B------:R0:W2:Y:S01]  /*04c0*/  LDG.E.U16 R46, desc[UR10][R14.64] ;  /* 0x0000000a0e2e7981 */ /* 0x0000a2000c1e1500 */
[----:B------:R-:W-:-:S02]  /*04d0*/  LEA R25, R8, R11, 0x2 ;  /* 0x0000000b08197211 */ /* 0x000fc400078e10ff */
[-C--:B------:R-:W-:Y:S02]  /*04e0*/  LEA.HI.X.SX32 R13, R23, R0.reuse, 0x1, P0 ;  /* 0x00000000170d7211 */ /* 0x080fe400000f0eff */
[----:B------:R-:W-:Y:S01]  /*04f0*/  LEA.HI.X.SX32 R23, R11, R0, 0x1, P1 ;  /* 0x000000000b177211 */ /* 0x000fe200008f0eff */
[C---:B------:R-:W-:Y:S01]  /*0500*/  IMAD R11, R8.reuse, 0x4, R25 ;  /* 0x00000004080b7824 */ /* 0x040fe200078e0219 */
[C---:B-1----:R-:W-:Y:S01]  /*0510*/  LEA R16, P0, R25.reuse, R2, 0x1 ;  /* 0x0000000219107211 */ /* 0x042fe200078008ff */
[----:B------:R1:W2:Y:S02]  /*0520*/  LDG.E.U16 R47, desc[UR10][R12.64] ;  /* 0x0000000a0c2f7981 */ /* 0x0002a4000c1e1500 */
[----:B------:R-:W-:Y:S01]  /*0530*/  IMAD R21, R8, 0x4, R11 ;  /* 0x0000000408157824 */ /* 0x000fe200078e020b */
[----:B------:R-:W-:Y:S01]  /*0540*/  LEA.HI.X.SX32 R17, R25, R0, 0x1, P0 ;  /* 0x0000000019117211 */ /* 0x000fe200000f0eff */
[----:B------:R-:W2:Y:S01]  /*0550*/  LDG.E.U16 R48, desc[UR10][R22.64] ;  /* 0x0000000a16307981 */ /* 0x000ea2000c1e1500 */
[----:B0-----:R-:W-:-:S03]  /*0560*/  LEA R18, P0, R11, R2, 0x1 ;  /* 0x000000020b127211 */ /* 0x001fc600078008ff */
[----:B------:R0:W2:Y:S01]  /*0570*/  LDG.E.U16 R49, desc[UR10][R16.64] ;  /* 0x0000000a10317981 */ /* 0x0000a2000c1e1500 */
[----:B------:R-:W-:Y:S02]  /*0580*/  LEA.HI.X.SX32 R19, R11, R0, 0x1, P0 ;  /* 0x000000000b137211 */ /* 0x000fe400000f0eff */
[C---:B------:R-:W-:Y:S02]  /*0590*/  LEA R11, R8.reuse, R21, 0x2 ;  /* 0x00000015080b7211 */ /* 0x040fe400078e10ff */
[-C--:B------:R-:W-:Y:S01]  /*05a0*/  LEA R14, P0, R21, R2.reuse, 0x1 ;  /* 0x00000002150e7211 */ /* 0x080fe200078008ff */
[----:B------:R0:W2:Y:S01]  /*05b0*/  LDG.E.U16 R50, desc[UR10][R18.64] ;  /* 0x0000000a12327981 */ /* 0x0000a2000c1e1500 */
[----:B------:R-:W-:Y:S01]  /*05c0*/  LEA R20, P1, R11, R2, 0x1 ;  /* 0x000000020b147211 */ /* 0x000fe200078208ff */
[C---:B------:R-:W-:Y:S01]  /*05d0*/  IMAD R25, R8.reuse, 0x4, R11 ;  /* 0x0000000408197824 */ /* 0x040fe200078e020b */
[-C--:B------:R-:W-:Y:S02]  /*05e0*/  LEA.HI.X.SX32 R15, R21, R0.reuse, 0x1, P0 ;  /* 0x00000000150f7211 */ /* 0x080fe400000f0eff */
[----:B------:R-:W-:Y:S01]  /*05f0*/  LEA.HI.X.SX32 R21, R11, R0, 0x1, P1 ;  /* 0x000000000b157211 */ /* 0x000fe200008f0eff */
[----:B------:R-:W-:Y:S01]  /*0600*/  IMAD R11, R8, 0x4, R25 ;  /* 0x00000004080b7824 */ /* 0x000fe200078e0219 */
[C---:B-1----:R-:W-:Y:S01]  /*0610*/  LEA R12, P0, R25.reuse, R2, 0x1 ;  /* 0x00000002190c7211 */ /* 0x042fe200078008ff */
[----:B------:R1:W2:Y:S03]  /*0620*/  LDG.E.U16 R51, desc[UR10][R14.64] ;  /* 0x0000000a0e337981 */ /* 0x0002a6000c1e1500 */
[----:B------:R-:W-:Y:S01]  /*0630*/  LEA.HI.X.SX32 R13, R25, R0, 0x1, P0 ;  /* 0x00000000190d7211 */ /* 0x000fe200000f0eff */
[----:B------:R-:W3:Y:S01]  /*0640*/  LDG.E.U16 R52, desc[UR10][R20.64] ;  /* 0x0000000a14347981 */ /* 0x000ee2000c1e1500 */
[----:B0-----:R-:W-:-:S02]  /*0650*/  LEA R16, P0, R11, R2, 0x1 ;  /* 0x000000020b107211 */ /* 0x001fc400078008ff */
[----:B------:R-:W-:Y:S01]  /*0660*/  LEA R23, R8, R11, 0x2 ;  /* 0x0000000b08177211 */ /* 0x000fe200078e10ff */
[----:B------:R0:W4:Y:S01]  /*0670*/  LDG.E.U16 R53, desc[UR10][R12.64] ;  /* 0x0000000a0c357981 */ /* 0x000122000c1e1500 */
[----:B------:R-:W-:-:S03]  /*0680*/  LEA.HI.X.SX32 R17, R11, R0, 0x1, P0 ;  /* 0x000000000b117211 */ /* 0x000fc600000f0eff */
[C---:B------:R-:W-:Y:S01]  /*0690*/  IMAD R11, R8.reuse, 0x4, R23 ;  /* 0x00000004080b7824 */ /* 0x040fe200078e0217 */
[-C--:B------:R-:W-:Y:S01]  /*06a0*/  LEA R18, P0, R23, R2.reuse, 0x1 ;  /* 0x0000000217127211 */ /* 0x080fe200078008ff */
[----:B------:R0:W5:Y:S02]  /*06b0*/  LDG.E.U16 R54, desc[UR10][R16.64] ;  /* 0x0000000a10367981 */ /* 0x000164000c1e1500 */
[C---:B------:R-:W-:Y:S01]  /*06c0*/  IMAD R25, R8.reuse, 0x4, R11 ;  /* 0x0000000408197824 */ /* 0x040fe200078e020b */
[----:B------:R-:W-:Y:S02]  /*06d0*/  LEA R22, P1, R11, R2, 0x1 ;  /* 0x000000020b167211 */ /* 0x000fe400078208ff */
[-C--:B------:R-:W-:Y:S02]  /*06e0*/  LEA.HI.X.SX32 R19, R23, R0.reuse, 0x1, P0 ;  /* 0x0000000017137211 */ /* 0x080fe400000f0eff */
[----:B------:R-:W-:Y:S02]  /*06f0*/  LEA.HI.X.SX32 R23, R11, R0, 0x1, P1 ;  /* 0x000000000b177211 */ /* 0x000fe400008f0eff */
[----:B-1----:R-:W-:Y:S01]  /*0700*/  LEA R14, P0, R25, R2, 0x1 ;  /* 0x00000002190e7211 */ /* 0x002fe200078008ff */
[----:B------:R1:W5:Y:S01]  /*0710*/  LDG.E.U16 R55, desc[UR10][R18.64] ;  /* 0x0000000a12377981 */ /* 0x000362000c1e1500 */
[----:B------:R-:W-:-:S02]  /*0720*/  LEA R11, R8, R25, 0x2 ;  /* 0x00000019080b7211 */ /* 0x000fc400078e10ff */
[----:B------:R-:W-:Y:S01]  /*0730*/  LEA.HI.X.SX32 R15, R25, R0, 0x1, P0 ;  /* 0x00000000190f7211 */ /* 0x000fe200000f0eff */
[----:B------:R1:W5:Y:S01]  /*0740*/  LDG.E.U16 R56, desc[UR10][R22.64] ;  /* 0x0000000a16387981 */ /* 0x000362000c1e1500 */
[C---:B0-----:R-:W-:Y:S01]  /*0750*/  LEA R12, P0, R11.reuse, R2, 0x1 ;  /* 0x000000020b0c7211 */ /* 0x041fe200078008ff */
[C---:B------:R-:W-:Y:S02]  /*0760*/  IMAD R21, R8.reuse, 0x4, R11 ;  /* 0x0000000408157824 */ /* 0x040fe400078e020b */
[----:B------:R0:W5:Y:S01]  /*0770*/  LDG.E.U16 R57, desc[UR10][R14.64] ;  /* 0x0000000a0e397981 */ /* 0x000162000c1e1500 */
[----:B------:R-:W-:Y:S01]  /*0780*/  LEA.HI.X.SX32 R13, R11, R0, 0x1, P0 ;  /* 0x000000000b0d7211 */ /* 0x000fe200000f0eff */
[----:B------:R-:W-:Y:S01]  /*0790*/  IMAD R11, R8, 0x4, R21 ;  /* 0x00000004080b7824 */ /* 0x000fe200078e0215 */
[----:B------:R-:W-:-:S03]  /*07a0*/  LEA R16, P0, R21, R2, 0x1 ;  /* 0x0000000215107211 */ /* 0x000fc600078008ff */
[----:B------:R0:W5:Y:S01]  /*07b0*/  LDG.E.U16 R58, desc[UR10][R12.64] ;  /* 0x0000000a0c3a7981 */ /* 0x000162000c1e1500 */
[----:B------:R-:W-:Y:S02]  /*07c0*/  LEA R20, P1, R11, R2, 0x1 ;  /* 0x000000020b147211 */ /* 0x000fe400078208ff */
[C---:B------:R-:W-:Y:S02]  /*07d0*/  LEA R25, R8.reuse, R11, 0x2 ;  /* 0x0000000b08197211 */ /* 0x040fe400078e10ff */
[-C--:B------:R-:W-:Y:S02]  /*07e0*/  LEA.HI.X.SX32 R17, R21, R0.reuse, 0x1, P0 ;  /* 0x0000000015117211 */ /* 0x080fe400000f0eff */
[----:B------:R-:W-:Y:S01]  /*07f0*/  LEA.HI.X.SX32 R21, R11, R0, 0x1, P1 ;  /* 0x000000000b157211 */ /* 0x000fe200008f0eff */
[C---:B------:R-:W-:Y:S01]  /*0800*/  IMAD R11, R8.reuse, 0x4, R25 ;  /* 0x00000004080b7824 */ /* 0x040fe200078e0219 */
[C---:B-1----:R-:W-:Y:S01]  /*0810*/  LEA R18, P0, R25.reuse, R2, 0x1 ;  /* 0x0000000219127211 */ /* 0x042fe200078008ff */
[----:B------:R1:W5:Y:S02]  /*0820*/  LDG.E.U16 R59, desc[UR10][R16.64] ;  /* 0x0000000a103b7981 */ /* 0x000364000c1e1500 */
[----:B------:R-:W-:Y:S01]  /*0830*/  IMAD R23, R8, 0x4, R11 ;  /* 0x0000000408177824 */ /* 0x000fe200078e020b */
[----:B------:R-:W-:Y:S01]  /*0840*/  LEA.HI.X.SX32 R19, R25, R0, 0x1, P0 ;  /* 0x0000000019137211 */ /* 0x000fe200000f0eff */
[----:B------:R1:W5:Y:S01]  /*0850*/  LDG.E.U16 R60, desc[UR10][R20.64] ;  /* 0x0000000a143c7981 */ /* 0x000362000c1e1500 */
[----:B0-----:R-:W-:-:S03]  /*0860*/  LEA R14, P0, R11, R2, 0x1 ;  /* 0x000000020b0e7211 */ /* 0x001fc600078008ff */
[----:B------:R0:W5:Y:S01]  /*0870*/  LDG.E.U16 R61, desc[UR10][R18.64] ;  /* 0x0000000a123d7981 */ /* 0x000162000c1e1500 */
[----:B------:R-:W-:Y:S02]  /*0880*/  LEA.HI.X.SX32 R15, R11, R0, 0x1, P0 ;  /* 0x000000000b0f7211 */ /* 0x000fe400000f0eff */
[C---:B------:R-:W-:Y:S02]  /*0890*/  LEA R11, R8.reuse, R23, 0x2 ;  /* 0x00000017080b7211 */ /* 0x040fe400078e10ff */
[-C--:B------:R-:W-:Y:S01]  /*08a0*/  LEA R12, P0, R23, R2.reuse, 0x1 ;  /* 0x00000002170c7211 */ /* 0x080fe200078008ff */
[----:B------:R0:W5:Y:S02]  /*08b0*/  LDG.E.U16 R62, desc[UR10][R14.64] ;  /* 0x0000000a0e3e7981 */ /* 0x000164000c1e1500 */
[----:B------:R-:W-:Y:S01]  /*08c0*/  IMAD R25, R8, 0x4, R11 ;  /* 0x0000000408197824 */ /* 0x000fe200078e020b */
[----:B------:R-:W-:-:S03]  /*08d0*/  LEA R22, P1, R11, R2, 0x1 ;  /* 0x000000020b167211 */ /* 0x000fc600078208ff */
[C---:B------:R-:W-:Y:S01]  /*08e0*/  IMAD R27, R8.reuse, 0x4, R25 ;  /* 0x00000004081b7824 */ /* 0x040fe200078e0219 */
[-C--:B------:R-:W-:Y:S02]  /*08f0*/  LEA.HI.X.SX32 R13, R23, R0.reuse, 0x1, P0 ;  /* 0x00000000170d7211 */ /* 0x080fe400000f0eff */
[----:B------:R-:W-:Y:S02]  /*0900*/  LEA.HI.X.SX32 R23, R11, R0, 0x1, P1 ;  /* 0x000000000b177211 */ /* 0x000fe400008f0eff */
[----:B------:R-:W-:Y:S01]  /*0910*/  LEA R11, R8, R27, 0x2 ;  /* 0x0000001b080b7211 */ /* 0x000fe200078e10ff */
[----:B------:R0:W5:Y:S01]  /*0920*/  LDG.E.U16 R63, desc[UR10][R12.64] ;  /* 0x0000000a0c3f7981 */ /* 0x000162000c1e1500 */
[----:B-1----:R-:W-:-:S03]  /*0930*/  LEA R16, P0, R25, R2, 0x1 ;  /* 0x0000000219107211 */ /* 0x002fc600078008ff */
[C---:B------:R-:W-:Y:S01]  /*0940*/  IMAD R21, R8.reuse, 0x4, R11 ;  /* 0x0000000408157824 */ /* 0x040fe200078e020b */
[----:B------:R-:W-:Y:S01]  /*0950*/  LEA.HI.X.SX32 R17, R25, R0, 0x1, P0 ;  /* 0x0000000019117211 */ /* 0x000fe200000f0eff */
[----:B------:R1:W5:Y:S01]  /*0960*/  LDG.E.U16 R64, desc[UR10][R22.64] ;  /* 0x0000000a16407981 */ /* 0x000362000c1e1500 */
[C---:B0-----:R-:W-:Y:S01]  /*0970*/  LEA R18, P0, R27.reuse, R2, 0x1 ;  /* 0x000000021b127211 */ /* 0x041fe200078008ff */
[C---:B------:R-:W-:Y:S02]  /*0980*/  IMAD R25, R8.reuse, 0x4, R21 ;  /* 0x0000000408197824 */ /* 0x040fe400078e0215 */
[----:B------:R0:W5:Y:S01]  /*0990*/  LDG.E.U16 R65, desc[UR10][R16.64] ;  /* 0x0000000a10417981 */ /* 0x000162000c1e1500 */
[----:B------:R-:W-:Y:S02]  /*09a0*/  LEA.HI.X.SX32 R19, R27, R0, 0x1, P0 ;  /* 0x000000001b137211 */ /* 0x000fe400000f0eff */
[C---:B------:R-:W-:Y:S02]  /*09b0*/  LEA R14, P0, R11.reuse, R2, 0x1 ;  /* 0x000000020b0e7211 */ /* 0x040fe400078008ff */
[----:B------:R-:W-:Y:S01]  /*09c0*/  LEA R27, R8, R25, 0x2 ;  /* 0x00000019081b7211 */ /* 0x000fe200078e10ff */
[----:B------:R0:W5:Y:S01]  /*09d0*/  LDG.E.U16 R66, desc[UR10][R18.64] ;  /* 0x0000000a12427981 */ /* 0x000162000c1e1500 */
[----:B------:R-:W-:-:S03]  /*09e0*/  LEA.HI.X.SX32 R15, R11, R0, 0x1, P0 ;  /* 0x000000000b0f7211 */ /* 0x000fc600000f0eff */
[C---:B------:R-:W-:Y:S01]  /*09f0*/  IMAD R11, R8.reuse, 0x4, R27 ;  /* 0x00000004080b7824 */ /* 0x040fe200078e021b */
[C---:B------:R-:W-:Y:S01]  /*0a00*/  LEA R12, P0, R25.reuse, R2, 0x1 ;  /* 0x00000002190c7211 */ /* 0x040fe200078008ff */
[----:B------:R0:W5:Y:S02]  /*0a10*/  LDG.E.U16 R67, desc[UR10][R14.64] ;  /* 0x0000000a0e437981 */ /* 0x000164000c1e1500 */
[----:B-1----:R-:W-:Y:S01]  /*0a20*/  IMAD R23, R8, 0x4, R11 ;  /* 0x0000000408177824 */ /* 0x002fe200078e020b */
[----:B------:R-:W-:-:S04]  /*0a30*/  LEA.HI.X.SX32 R13, R25, R0, 0x1, P0 ;  /* 0x00000000190d7211 */ /* 0x000fc800000f0eff */
[----:B------:R-:W-:Y:S01]  /*0a40*/  LEA R25, R8, R23, 0x2 ;  /* 0x0000001708197211 */ /* 0x000fe200078e10ff */
[----:B------:R1:W5:Y:S01]  /*0a50*/  LDG.E.U16 R69, desc[UR10][R12.64] ;  /* 0x0000000a0c457981 */ /* 0x000362000c1e1500 */
[----:B0-----:R-:W-:-:S03]  /*0a60*/  LEA R16, P0, R27, R2, 0x1 ;  /* 0x000000021b107211 */ /* 0x001fc600078008ff */
[----:B------:R-:W-:Y:S01]  /*0a70*/  IMAD R29, R8, 0x4, R25 ;  /* 0x00000004081d7824 */ /* 0x000fe200078e0219 */
[----:B------:R-:W-:-:S03]  /*0a80*/  LEA.HI.X.SX32 R17, R27, R0, 0x1, P0 ;  /* 0x000000001b117211 */ /* 0x000fc600000f0eff */
[C---:B------:R-:W-:Y:S01]  /*0a90*/  IMAD R27, R8.reuse, 0x4, R29 ;  /* 0x00000004081b7824 */ /* 0x040fe200078e021d */
[C---:B------:R-:W-:Y:S01]  /*0aa0*/  LEA R18, P0, R11.reuse, R2, 0x1 ;  /* 0x000000020b127211 */ /* 0x040fe200078008ff */
[----:B------:R0:W5:Y:S03]  /*0ab0*/  LDG.E.U16 R70, desc[UR10][R16.64] ;  /* 0x0000000a10467981 */ /* 0x000166000c1e1500 */
[----:B------:R-:W-:Y:S02]  /*0ac0*/  LEA R31, R8, R27, 0x2 ;  /* 0x0000001b081f7211 */ /* 0x000fe400078e10ff */
[----:B------:R-:W-:-:S03]  /*0ad0*/  LEA.HI.X.SX32 R19, R11, R0, 0x1, P0 ;  /* 0x000000000b137211 */ /* 0x000fc600000f0eff */
[C---:B------:R-:W-:Y:S01]  /*0ae0*/  IMAD R11, R8.reuse, 0x4, R31 ;  /* 0x00000004080b7824 */ /* 0x040fe200078e021f */
[C---:B------:R-:W-:Y:S01]  /*0af0*/  LEA R14, P0, R25.reuse, R2, 0x1 ;  /* 0x00000002190e7211 */ /* 0x040fe200078008ff */
[----:B------:R0:W5:Y:S02]  /*0b00*/  LDG.E.U16 R71, desc[UR10][R18.64] ;  /* 0x0000000a12477981 */ /* 0x000164000c1e1500 */
[C---:B------:R-:W-:Y:S01]  /*0b10*/  IMAD R33, R8.reuse, 0x4, R11 ;  /* 0x0000000408217824 */ /* 0x040fe200078e020b */
[----:B------:R-:W-:Y:S02]  /*0b20*/  LEA.HI.X.SX32 R15, R25, R0, 0x1, P0 ;  /* 0x00000000190f7211 */ /* 0x000fe400000f0eff */
[-C--:B-1----:R-:W-:Y:S02]  /*0b30*/  LEA R12, P0, R29, R2.reuse, 0x1 ;  /* 0x000000021d0c7211 */ /* 0x082fe400078008ff */
[----:B------:R-:W-:Y:S01]  /*0b40*/  LEA R25, R8, R33, 0x2 ;  /* 0x0000002108197211 */ /* 0x000fe200078e10ff */
[----:B------:R-:W5:Y:S01]  /*0b50*/  LDG.E.U16 R73, desc[UR10][R14.64] ;  /* 0x0000000a0e497981 */ /* 0x000f62000c1e1500 */
[----:B------:R-:W-:-:S02]  /*0b60*/  LEA R20, P1, R21, R2, 0x1 ;  /* 0x0000000215147211 */ /* 0x000fc400078208ff */
[-C--:B------:R-:W-:Y:S01]  /*0b70*/  LEA.HI.X.SX32 R13, R29, R0.reuse, 0x1, P0 ;  /* 0x000000001d0d7211 */ /* 0x080fe200000f0eff */
[C---:B------:R-:W-:Y:S01]  /*0b80*/  IMAD R29, R8.reuse, 0x4, R25 ;  /* 0x00000004081d7824 */ /* 0x040fe200078e0219 */
[----:B------:R-:W-:Y:S02]  /*0b90*/  LEA.HI.X.SX32 R21, R21, R0, 0x1, P1 ;  /* 0x0000000015157211 */ /* 0x000fe400008f0eff */
[-C--:B------:R-:W-:Y:S01]  /*0ba0*/  LEA R22, P1, R23, R2.reuse, 0x1 ;  /* 0x0000000217167211 */ /* 0x080fe200078208ff */
[----:B------:R-:W-:Y:S01]  /*0bb0*/  IMAD R35, R8, 0x4, R29 ;  /* 0x0000000408237824 */ /* 0x000fe200078e021d */
[----:B0-----:R-:W-:Y:S01]  /*0bc0*/  LEA R16, P0, R27, R2, 0x1 ;  /* 0x000000021b107211 */ /* 0x001fe200078008ff */
[----:B------:R0:W5:Y:S01]  /*0bd0*/  LDG.E.U16 R68, desc[UR10][R20.64] ;  /* 0x0000000a14447981 */ /* 0x000162000c1e1500 */
[-C--:B------:R-:W-:Y:S02]  /*0be0*/  LEA.HI.X.SX32 R23, R23, R0.reuse, 0x1, P1 ;  /* 0x0000000017177211 */ /* 0x080fe400008f0eff */
[----:B------:R-:W-:Y:S01]  /*0bf0*/  LEA.HI.X.SX32 R17, R27, R0, 0x1, P0 ;  /* 0x000000001b117211 */ /* 0x000fe200000f0eff */
[----:B------:R1:W5:Y:S01]  /*0c00*/  LDG.E.U16 R74, desc[UR10][R12.64] ;  /* 0x0000000a0c4a7981 */ /* 0x000362000c1e1500 */
[----:B------:R-:W-:-:S02]  /*0c10*/  LEA R18, P1, R31, R2, 0x1 ;  /* 0x000000021f127211 */ /* 0x000fc400078208ff */
[C---:B------:R-:W-:Y:S01]  /*0c20*/  LEA R27, R8.reuse, R35, 0x2 ;  /* 0x00000023081b7211 */ /* 0x040fe200078e10ff */
[----:B------:R1:W5:Y:S01]  /*0c30*/  LDG.E.U16 R75, desc[UR10][R16.64] ;  /* 0x0000000a104b7981 */ /* 0x000362000c1e1500 */
[----:B------:R-:W-:Y:S02]  /*0c40*/  LEA.HI.X.SX32 R19, R31, R0, 0x1, P1 ;  /* 0x000000001f137211 */ /* 0x000fe400008f0eff */
[C---:B0-----:R-:W-:Y:S01]  /*0c50*/  LEA R20, P0, R11.reuse, R2, 0x1 ;  /* 0x000000020b147211 */ /* 0x041fe200078008ff */
[C---:B------:R-:W-:Y:S01]  /*0c60*/  IMAD R31, R8.reuse, 0x4, R27 ;  /* 0x00000004081f7824 */ /* 0x040fe200078e021b */
[----:B------:R-:W5:Y:S02]  /*0c70*/  LDG.E.U16 R72, desc[UR10][R22.64] ;  /* 0x0000000a16487981 */ /* 0x000f64000c1e1500 */
[----:B------:R-:W-:Y:S01]  /*0c80*/  LEA.HI.X.SX32 R21, R11, R0, 0x1, P0 ;  /* 0x000000000b157211 */ /* 0x000fe200000f0eff */
[C---:B------:R-:W-:Y:S01]  /*0c90*/  IMAD R11, R8.reuse, 0x4, R31 ;  /* 0x00000004080b7824 */ /* 0x040fe200078e021f */
[C---:B------:R-:W-:Y:S01]  /*0ca0*/  LEA R14, P0, R33.reuse, R2, 0x1 ;  /* 0x00000002210e7211 */ /* 0x040fe200078008ff */
[----:B------:R0:W5:Y:S03]  /*0cb0*/  LDG.E.U16 R76, desc[UR10][R18.64] ;  /* 0x0000000a124c7981 */ /* 0x000166000c1e1500 */
[----:B------:R-:W-:Y:S01]  /*0cc0*/  LEA.HI.X.SX32 R15, R33, R0, 0x1, P0 ;  /* 0x00000000210f7211 */ /* 0x000fe200000f0eff */
[----:B------:R0:W5:Y:S01]  /*0cd0*/  LDG.E.U16 R77, desc[UR10][R20.64] ;  /* 0x0000000a144d7981 */ /* 0x000162000c1e1500 */
[----:B------:R-:W-:-:S02]  /*0ce0*/  LEA R33, R8, R11, 0x2 ;  /* 0x0000000b08217211 */ /* 0x000fc400078e10ff */
[----:B-1----:R-:W-:Y:S01]  /*0cf0*/  LEA R12, P0, R25, R2, 0x1 ;  /* 0x00000002190c7211 */ /* 0x002fe200078008ff */
[----:B------:R-:W5:Y:S02]  /*0d00*/  LDG.E.U16 R78, desc[UR10][R14.64] ;  /* 0x0000000a0e4e7981 */ /* 0x000f64000c1e1500 */
[----:B------:R-:W-:-:S04]  /*0d10*/  IMAD R37, R8, 0x4, R33 ;  /* 0x0000000408257824 */ /* 0x000fc800078e0221 */
[----:B------:R-:W-:Y:S01]  /*0d20*/  IMAD R39, R8, 0x4, R37 ;  /* 0x0000000408277824 */ /* 0x000fe200078e0225 */
[----:B------:R-:W-:-:S04]  /*0d30*/  LEA.HI.X.SX32 R13, R25, R0, 0x1, P0 ;  /* 0x00000000190d7211 */ /* 0x000fc800000f0eff */
[----:B------:R-:W-:Y:S01]  /*0d40*/  LEA R25, R8, R39, 0x2 ;  /* 0x0000002708197211 */ /* 0x000fe200078e10ff */
[----:B------:R1:W5:Y:S01]  /*0d50*/  LDG.E.U16 R79, desc[UR10][R12.64] ;  /* 0x0000000a0c4f7981 */ /* 0x000362000c1e1500 */
[----:B------:R-:W-:-:S03]  /*0d60*/  LEA R16, P0, R27, R2, 0x1 ;  /* 0x000000021b107211 */ /* 0x000fc600078008ff */
[C---:B------:R-:W-:Y:S01]  /*0d70*/  IMAD R41, R8.reuse, 0x4, R25 ;  /* 0x0000000408297824 */ /* 0x040fe200078e0219 */
[----:B------:R-:W-:Y:S02]  /*0d80*/  LEA.HI.X.SX32 R17, R27, R0, 0x1, P0 ;  /* 0x000000001b117211 */ /* 0x000fe400000f0eff */
[-C--:B0-----:R-:W-:Y:S01]  /*0d90*/  LEA R18, P0, R11, R2.reuse, 0x1 ;  /* 0x000000020b127211 */ /* 0x081fe200078008ff */
[C---:B------:R-:W-:Y:S01]  /*0da0*/  IMAD R27, R8.reuse, 0x4, R41 ;  /* 0x00000004081b7824 */ /* 0x040fe200078e0229 */
[----:B------:R-:W-:Y:S01]  /*0db0*/  LEA R22, P1, R29, R2, 0x1 ;  /* 0x000000021d167211 */ /* 0x000fe200078208ff */
[----:B------:R-:W5:Y:S01]  /*0dc0*/  LDG.E.U16 R81, desc[UR10][R16.64] ;  /* 0x0000000a10517981 */ /* 0x000f62000c1e1500 */
[-C--:B------:R-:W-:Y:S02]  /*0dd0*/  LEA.HI.X.SX32 R19, R11, R0.reuse, 0x1, P0 ;  /* 0x000000000b137211 */ /* 0x080fe400000f0eff */
[C---:B------:R-:W-:Y:S02]  /*0de0*/  LEA R11, R8.reuse, R27, 0x2 ;  /* 0x0000001b080b7211 */ /* 0x040fe400078e10ff */
[----:B------:R-:W-:Y:S01]  /*0df0*/  LEA.HI.X.SX32 R23, R29, R0, 0x1, P1 ;  /* 0x000000001d177211 */ /* 0x000fe200008f0eff */
[----:B------:R-:W5:Y:S01]  /*0e00*/  LDG.E.U16 R82, desc[UR10][R18.64] ;  /* 0x0000000a12527981 */ /* 0x000f62000c1e1500 */
[-C--:B------:R-:W-:Y:S01]  /*0e10*/  LEA R20, P1, R37, R2.reuse, 0x1 ;  /* 0x0000000225147211 */ /* 0x080fe200078208ff */
[C---:B-1----:R-:W-:Y:S01]  /*0e20*/  IMAD R13, R8.reuse, 0x4, R11 ;  /* 0x00000004080d7824 */ /* 0x042fe200078e020b */
[----:B------:R-:W-:Y:S01]  /*0e30*/  LEA R14, P0, R25, R2, 0x1 ;  /* 0x00000002190e7211 */ /* 0x000fe200078008ff */
[----:B------:R0:W5:Y:S01]  /*0e40*/  LDG.E.U16 R80, desc[UR10][R22.64] ;  /* 0x0000000a16507981 */ /* 0x000162000c1e1500 */
[-C--:B------:R-:W-:Y:S01]  /*0e50*/  LEA.HI.X.SX32 R21, R37, R0.reuse, 0x1, P1 ;  /* 0x0000000025157211 */ /* 0x080fe200008f0eff */
[----:B------:R-:W-:Y:S01]  /*0e60*/  IMAD R37, R8, 0x4, R13 ;  /* 0x0000000408257824 */ /* 0x000fe200078e020d */
[----:B------:R-:W-:-:S02]  /*0e70*/  LEA.HI.X.SX32 R15, R25, R0, 0x1, P0 ;  /* 0x00000000190f7211 */ /* 0x000fc400000f0eff */
[-C--:B------:R-:W-:Y:S01]  /*0e80*/  LEA R24, P1, R13, R2.reuse, 0x1 ;  /* 0x000000020d187211 */ /* 0x080fe200078208ff */
[----:B------:R-:W5:Y:S01]  /*0e90*/  LDG.E.U16 R83, desc[UR10][R20.64] ;  /* 0x0000000a14537981 */ /* 0x000f62000c1e1500 */
[C---:B------:R-:W-:Y:S02]  /*0ea0*/  LEA R29, R8.reuse, R37, 0x2 ;  /* 0x00000025081d7211 */ /* 0x040fe400078e10ff */
[C---:B0-----:R-:W-:Y:S01]  /*0eb0*/  LEA R22, P0, R27.reuse, R2, 0x1 ;  /* 0x000000021b167211 */ /* 0x041fe200078008ff */
[----:B------:R0:W5:Y:S02]  /*0ec0*/  LDG.E.U16 R84, desc[UR10][R14.64] ;  /* 0x0000000a0e547981 */ /* 0x000164000c1e1500 */
[C---:B------:R-:W-:Y:S01]  /*0ed0*/  IMAD R43, R8.reuse, 0x4, R29 ;  /* 0x00000004082b7824 */ /* 0x040fe200078e021d */
[----:B------:R-:W-:Y:S02]  /*0ee0*/  LEA.HI.X.SX32 R23, R27, R0, 0x1, P0 ;  /* 0x000000001b177211 */ /* 0x000fe400000f0eff */
[----:B------:R-:W-:Y:S01]  /*0ef0*/  LEA R26, P0, R29, R2, 0x1 ;  /* 0x000000021d1a7211 */ /* 0x000fe200078008ff */
[----:B------:R-:W-:Y:S01]  /*0f00*/  IMAD R45, R8, 0x4, R43 ;  /* 0x00000004082d7824 */ /* 0x000fe200078e022b */
[-C--:B------:R-:W-:Y:S01]  /*0f10*/  LEA.HI.X.SX32 R25, R13, R0.reuse, 0x1, P1 ;  /* 0x000000000d197211 */ /* 0x080fe200008f0eff */
[----:B------:R1:W5:Y:S01]  /*0f20*/  LDG.E.U16 R85, desc[UR10][R22.64] ;  /* 0x0000000a16557981 */ /* 0x000362000c1e1500 */
[----:B------:R-:W-:-:S02]  /*0f30*/  LEA.HI.X.SX32 R27, R29, R0, 0x1, P0 ;  /* 0x000000001d1b7211 */ /* 0x000fc400000f0eff */
[-C--:B------:R-:W-:Y:S01]  /*0f40*/  LEA R28, P1, R45, R2.reuse, 0x1 ;  /* 0x000000022d1c7211 */ /* 0x080fe200078208ff */
[----:B------:R1:W5:Y:S01]  /*0f50*/  LDG.E.U16 R86, desc[UR10][R24.64] ;  /* 0x0000000a18567981 */ /* 0x000362000c1e1500 */
[----:B------:R-:W-:Y:S02]  /*0f60*/  LEA R12, P0, R35, R2, 0x1 ;  /* 0x00000002230c7211 */ /* 0x000fe400078008ff */
[-C--:B------:R-:W-:Y:S01]  /*0f70*/  LEA.HI.X.SX32 R29, R45, R0.reuse, 0x1, P1 ;  /* 0x000000002d1d7211 */ /* 0x080fe200008f0eff */
[----:B------:R-:W5:Y:S01]  /*0f80*/  LDG.E.U16 R27, desc[UR10][R26.64] ;  /* 0x0000000a1a1b7981 */ /* 0x000f62000c1e1500 */
[----:B------:R-:W-:Y:S02]  /*0f90*/  LEA.HI.X.SX32 R13, R35, R0, 0x1, P0 ;  /* 0x00000000230d7211 */ /* 0x000fe400000f0eff */
[-C--:B0-----:R-:W-:Y:S01]  /*0fa0*/  LEA R14, P1, R31, R2.reuse, 0x1 ;  /* 0x000000021f0e7211 */ /* 0x081fe200078208ff */
[----:B------:R-:W5:Y:S01]  /*0fb0*/  LDG.E.U16 R28, desc[UR10][R28.64] ;  /* 0x0000000a1c1c7981 */ /* 0x000f62000c1e1500 */
[----:B------:R-:W-:-:S02]  /*0fc0*/  LEA R16, P0, R33, R2, 0x1 ;  /* 0x0000000221107211 */ /* 0x000fc400078008ff */
[-C--:B------:R-:W-:Y:S02]  /*0fd0*/  LEA.HI.X.SX32 R15, R31, R0.reuse, 0x1, P1 ;  /* 0x000000001f0f7211 */ /* 0x080fe400008f0eff */
[----:B------:R-:W-:Y:S01]  /*0fe0*/  LEA.HI.X.SX32 R17, R33, R0, 0x1, P0 ;  /* 0x0000000021117211 */ /* 0x000fe200000f0eff */
[----:B------:R0:W5:Y:S01]  /*0ff0*/  LDG.E.U16 R31, desc[UR10][R12.64] ;  /* 0x0000000a0c1f7981 */ /* 0x000162000c1e1500 */
[-C--:B------:R-:W-:Y:S02]  /*1000*/  LEA R18, P1, R39, R2.reuse, 0x1 ;  /* 0x0000000227127211 */ /* 0x080fe400078208ff */
[----:B------:R-:W-:Y:S01]  /*1010*/  LEA R20, P0, R41, R2, 0x1 ;  /* 0x0000000229147211 */ /* 0x000fe200078008ff */
[----:B------:R0:W5:Y:S01]  /*1020*/  LDG.E.U16 R26, desc[UR10][R14.64] ;  /* 0x0000000a0e1a7981 */ /* 0x000162000c1e1500 */
[-C--:B------:R-:W-:Y:S02]  /*1030*/  LEA.HI.X.SX32 R19, R39, R0.reuse, 0x1, P1 ;  /* 0x0000000027137211 */ /* 0x080fe400008f0eff */
[----:B------:R-:W-:Y:S01]  /*1040*/  LEA.HI.X.SX32 R21, R41, R0, 0x1, P0 ;  /* 0x0000000029157211 */ /* 0x000fe200000f0eff */
[----:B------:R-:W5:Y:S01]  /*1050*/  LDG.E.U16 R16, desc[UR10][R16.64] ;  /* 0x0000000a10107981 */ /* 0x000f62000c1e1500 */
[----:B-1----:R-:W-:-:S02]  /*1060*/  LEA R22, P0, R11, R2, 0x1 ;  /* 0x000000020b167211 */ /* 0x002fc400078008ff */
[----:B------:R-:W-:Y:S01]  /*1070*/  LEA R24, P1, R37, R2, 0x1 ;  /* 0x0000000225187211 */ /* 0x000fe200078208ff */
[----:B------:R-:W5:Y:S01]  /*1080*/  LDG.E.U16 R18, desc[UR10][R18.64] ;  /* 0x0000000a12127981 */ /* 0x000f62000c1e1500 */
[----:B------:R-:W-:Y:S02]  /*1090*/  LEA R45, R8, R45, 0x2 ;  /* 0x0000002d082d7211 */ /* 0x000fe400078e10ff */
[-C--:B------:R-:W-:Y:S01]  /*10a0*/  LEA.HI.X.SX32 R23, R11, R0.reuse, 0x1, P0 ;  /* 0x000000000b177211 */ /* 0x080fe200000f0eff */
[----:B------:R-:W5:Y:S01]  /*10b0*/  LDG.E.U16 R20, desc[UR10][R20.64] ;  /* 0x0000000a14147981 */ /* 0x000f62000c1e1500 */
[----:B------:R-:W-:Y:S02]  /*10c0*/  LEA.HI.X.SX32 R25, R37, R0, 0x1, P1 ;  /* 0x0000000025197211 */ /* 0x000fe400008f0eff */
[-C--:B0-----:R-:W-:Y:S01]  /*10d0*/  LEA R12, P0, R43, R2.reuse, 0x1 ;  /* 0x000000022b0c7211 */ /* 0x081fe200078008ff */
[----:B------:R-:W5:Y:S01]  /*10e0*/  LDG.E.U16 R22, desc[UR10][R22.64] ;  /* 0x0000000a16167981 */ /* 0x000f62000c1e1500 */
[----:B------:R-:W-:-:S02]  /*10f0*/  LEA R14, P1, R45, R2, 0x1 ;  /* 0x000000022d0e7211 */ /* 0x000fc400078208ff */
[-C--:B------:R-:W-:Y:S01]  /*1100*/  LEA.HI.X.SX32 R13, R43, R0.reuse, 0x1, P0 ;  /* 0x000000002b0d7211 */ /* 0x080fe200000f0eff */
[----:B------:R-:W5:Y:S01]  /*1110*/  LDG.E.U16 R24, desc[UR10][R24.64] ;  /* 0x0000000a18187981 */ /* 0x000f62000c1e1500 */
[----:B------:R-:W-:-:S03]  /*1120*/  LEA.HI.X.SX32 R15, R45, R0, 0x1, P1 ;  /* 0x000000002d0f7211 */ /* 0x000fc600008f0eff */
[----:B------:R-:W5:Y:S04]  /*1130*/  LDG.E.U16 R12, desc[UR10][R12.64] ;  /* 0x0000000a0c0c7981 */ /* 0x000f68000c1e1500 */
[----:B------:R-:W5:Y:S01]  /*1140*/  LDG.E.U16 R14, desc[UR10][R14.64] ;  /* 0x0000000a0e0e7981 */ /* 0x000f62000c1e1500 */
[----:B------:R-:W0:Y:S01]  /*1150*/  S2UR UR6, SR_CgaCtaId ;  /* 0x00000000000679c3 */ /* 0x000e220000008800 */
[----:B------:R-:W-:Y:S02]  /*1160*/  LOP3.LUT R0, R5, 0x3f, RZ, 0xc0, !PT ;  /* 0x0000003f05007812 */ /* 0x000fe400078ec0ff */
[----:B------:R-:W-:Y:S01]  /*1170*/  SHF.R.S32.HI R11, RZ, 0x6, R5 ;  /* 0x00000006ff0b7819 */ /* 0x000fe20000011405 */
[----:B------:R-:W-:Y:S02]  /*1180*/  UMOV UR4, 0x400 ;  /* 0x0000040000047882 */ /* 0x000fe40000000000 */
[----:B------:R-:W-:Y:S01]  /*1190*/  IMAD.SHL.U32 R0, R0, 0x2, RZ ;  /* 0x0000000200007824 */ /* 0x000fe200078e00ff */
[----:B------:R-:W-:-:S04]  /*11a0*/  SGXT R11, R11, 0x1 ;  /* 0x000000010b0b781a */ /* 0x000fc80000000200 */
[----:B------:R-:W-:-:S04]  /*11b0*/  LOP3.LUT R11, R0, 0x90, R11, 0x78, !PT ;  /* 0x00000090000b7812 */ /* 0x000fc800078e780b */
[----:B------:R-:W-:Y:S01]  /*11c0*/  LOP3.LUT R8, R11, 0x20, RZ, 0x3c, !PT ;  /* 0x000000200b087812 */ /* 0x000fe200078e3cff */
[----:B0-----:R-:W-:Y:S01]  /*11d0*/  ULEA UR6, UR6, UR4, 0x18 ;  /* 0x0000000406067291 */ /* 0x001fe2000f8ec0ff */
[----:B------:R-:W0:Y:S08]  /*11e0*/  LDCU UR4, c[0x0][0x3f0] ;  /* 0x00007e00ff0477ac */ /* 0x000e300008000800 */
[----:B--2---:R1:W-:Y:S04]  /*11f0*/  STS.U16 [R11+UR6], R3 ;  /* 0x000000030b007988 */ /* 0x0043e80008000406 */
[----:B---3--:R2:W-:Y:S04]  /*1200*/  STS.U16 [R11+UR6+0x200], R4 ;  /* 0x000200040b007988 */ /* 0x0085e80008000406 */
[----:B----4-:R-:W-:Y:S04]  /*1210*/  STS.U16 [R11+UR6+0x400], R30 ;  /* 0x0004001e0b007988 */ /* 0x010fe80008000406 */
[----:B------:R-:W-:Y:S04]  /*1220*/  STS.U16 [R11+UR6+0x600], R34 ;  /* 0x000600220b007988 */ /* 0x000fe80008000406 */
[----:B------:R-:W-:Y:S04]  /*1230*/  STS.U16 [R11+UR6+0x800], R38 ;  /* 0x000800260b007988 */ /* 0x000fe80008000406 */
[----:B------:R-:W-:Y:S04]  /*1240*/  STS.U16 [R11+UR6+0xa00], R42 ;  /* 0x000a002a0b007988 */ /* 0x000fe80008000406 */
[----:B------:R-:W-:Y:S04]  /*1250*/  STS.U16 [R11+UR6+0xc00], R46 ;  /* 0x000c002e0b007988 */ /* 0x000fe80008000406 */
[----:B------:R-:W-:Y:S04]  /*1260*/  STS.U16 [R11+UR6+0xe00], R48 ;  /* 0x000e00300b007988 */ /* 0x000fe80008000406 */
[----:B------:R-:W-:Y:S04]  /*1270*/  STS.U16 [R11+UR6+0x1000], R50 ;  /* 0x001000320b007988 */ /* 0x000fe80008000406 */
[----:B------:R-:W-:Y:S04]  /*1280*/  STS.U16 [R11+UR6+0x1200], R52 ;  /* 0x001200340b007988 */ /* 0x000fe80008000406 */
[----:B-----5:R-:W-:Y:S04]  /*1290*/  STS.U16 [R11+UR6+0x1400], R54 ;  /* 0x001400360b007988 */ /* 0x020fe80008000406 */
[----:B------:R-:W-:Y:S04]  /*12a0*/  STS.U16 [R11+UR6+0x1600], R56 ;  /* 0x001600380b007988 */ /* 0x000fe80008000406 */
[----:B------:R-:W-:Y:S04]  /*12b0*/  STS.U16 [R11+UR6+0x1800], R58 ;  /* 0x0018003a0b007988 */ /* 0x000fe80008000406 */
[----:B------:R-:W-:Y:S04]  /*12c0*/  STS.U16 [R11+UR6+0x1a00], R60 ;  /* 0x001a003c0b007988 */ /* 0x000fe80008000406 */
[----:B------:R-:W-:Y:S01]  /*12d0*/  STS.U16 [R11+UR6+0x1c00], R62 ;  /* 0x001c003e0b007988 */ /* 0x000fe20008000406 */
[----:B0-----:R-:W-:-:S03]  /*12e0*/  UISETP.GE.AND UP0, UPT, UR4, 0x1, UPT ;  /* 0x000000010400788c */ /* 0x001fc6000bf06270 */
[----:B------:R-:W-:Y:S04]  /*12f0*/  STS.U16 [R11+UR6+0x1e00], R64 ;  /* 0x001e00400b007988 */ /* 0x000fe80008000406 */
[----:B------:R-:W-:Y:S01]  /*1300*/  STS.U16 [R11+UR6+0x2000], R66 ;  /* 0x002000420b007988 */ /* 0x000fe20008000406 */
[----:B------:R-:W-:Y:S01]  /*1310*/  IMAD.MOV.U32 R0, RZ, RZ, -0x800000 ;  /* 0xff800000ff007424 */ /* 0x000fe200078e00ff */
[----:B------:R-:W-:Y:S01]  /*1320*/  MOV R2, 0xff800000 ;  /* 0xff80000000027802 */ /* 0x000fe20000000f00 */
[----:B-1----:R-:W-:Y:S01]  /*1330*/  IMAD.MOV.U32 R3, RZ, RZ, -0x800000 ;  /* 0xff800000ff037424 */ /* 0x002fe200078e00ff */
[----:B------:R-:W-:Y:S01]  /*1340*/  STS.U16 [R11+UR6+0x2400], R70 ;  /* 0x002400460b007988 */ /* 0x000fe20008000406 */
[----:B--2---:R-:W-:Y:S01]  /*1350*/  IMAD.MOV.U32 R4, RZ, RZ, -0x800000 ;  /* 0xff800000ff047424 */ /* 0x004fe200078e00ff */
[----:B------:R-:W-:Y:S01]  /*1360*/  MOV R166, 0x3f800000 ;  /* 0x3f80000000a67802 */ /* 0x000fe20000000f00 */
[----:B------:R-:W-:Y:S01]  /*1370*/  IMAD.MOV.U32 R167, RZ, RZ, 0x3f800000 ;  /* 0x3f800000ffa77424 */ /* 0x000fe200078e00ff */
[----:B------:R-:W-:Y:S01]  /*1380*/  MOV R169, 0x3f800000 ;  /* 0x3f80000000a97802 */ /* 0x000fe20000000f00 */
[----:B------:R-:W-:Y:S01]  /*1390*/  IMAD.MOV.U32 R168, RZ, RZ, 0x3f800000 ;  /* 0x3f800000ffa87424 */ /* 0x000fe200078e00ff */
[----:B------:R-:W-:-:S02]  /*13a0*/  CS2R R136, SRZ ;  /* 0x0000000000887805 */ /* 0x000fc4000001ff00 */
[----:B------:R-:W-:Y:S01]  /*13b0*/  CS2R R138, SRZ ;  /* 0x00000000008a7805 */ /* 0x000fe2000001ff00 */
[----:B------:R-:W-:Y:S04]  /*13c0*/  STS.U16 [R11+UR6+0x2200], R68 ;  /* 0x002200440b007988 */ /* 0x000fe80008000406 */
[----:B------:R-:W-:Y:S04]  /*13d0*/  STS.U16 [R11+UR6+0x2800], R74 ;  /* 0x0028004a0b007988 */ /* 0x000fe80008000406 */
[----:B------:R-:W-:Y:S04]  /*13e0*/  STS.U16 [R11+UR6+0x2600], R72 ;  /* 0x002600480b007988 */ /* 0x000fe80008000406 */
[----:B------:R-:W-:Y:S04]  /*13f0*/  STS.U16 [R11+UR6+0x2a00], R76 ;  /* 0x002a004c0b007988 */ /* 0x000fe80008000406 */
[----:B------:R-:W-:Y:S01]  /*1400*/  STS.U16 [R11+UR6+0x2c00], R78 ;  /* 0x002c004e0b007988 */ /* 0x000fe20008000406 */
[----:B------:R-:W-:-:S03]  /*1410*/  CS2R R132, SRZ ;  /* 0x0000000000847805 */ /* 0x000fc6000001ff00 */
[----:B------:R-:W-:Y:S04]  /*1420*/  STS.U16 [R11+UR6+0x3000], R81 ;  /* 0x003000510b007988 */ /* 0x000fe80008000406 */
[----:B------:R-:W-:Y:S04]  /*1430*/  STS.U16 [R11+UR6+0x3200], R82 ;  /* 0x003200520b007988 */ /* 0x000fe80008000406 */
[----:B------:R-:W-:Y:S04]  /*1440*/  STS.U16 [R11+UR6+0x2e00], R80 ;  /* 0x002e00500b007988 */ /* 0x000fe80008000406 */
[----:B------:R-:W-:Y:S04]  /*1450*/  STS.U16 [R11+UR6+0x3400], R83 ;  /* 0x003400530b007988 */ /* 0x000fe80008000406 */
[----:B------:R-:W-:Y:S04]  /*1460*/  STS.U16 [R11+UR6+0x3600], R84 ;  /* 0x003600540b007988 */ /* 0x000fe80008000406 */
[----:B------:R0:W-:Y:S04]  /*1470*/  STS.U16 [R11+UR6+0x3800], R85 ;  /* 0x003800550b007988 */ /* 0x0001e80008000406 */
[----:B------:R1:W-:Y:S04]  /*1480*/  STS.U16 [R11+UR6+0x3a00], R86 ;  /* 0x003a00560b007988 */ /* 0x0003e80008000406 */
[----:B------:R-:W-:Y:S04]  /*1490*/  STS.U16 [R11+UR6+0x3c00], R27 ;  /* 0x003c001b0b007988 */ /* 0x000fe80008000406 */
        /* <DEDUP_REMOVED lines=29> */
[----:B------:R-:W-:Y:S01]  /*1670*/  STS.U16 [R8+UR6+0x3f00], R14 ;  /* 0x003f000e08007988 */ /* 0x000fe20008000406 */
[----:B------:R-:W-:-:S02]  /*1680*/  CS2R R134, SRZ ;  /* 0x0000000000867805 */ /* 0x000fc4000001ff00 */
[----:B------:R-:W-:Y:S02]  /*1690*/  CS2R R128, SRZ ;  /* 0x0000000000807805 */ /* 0x000fe4000001ff00 */
[----:B------:R-:W-:Y:S01]  /*16a0*/  CS2R R130, SRZ ;  /* 0x0000000000827805 */ /* 0x000fe2000001ff00 */
[----:B------:R-:W-:Y:S01]  /*16b0*/  STS.U16 [R8+UR6+0x300], R10 ;  /* 0x0003000a08007988 */ /* 0x000fe20008000406 */
[----:B------:R-:W-:Y:S02]  /*16c0*/  CS2R R124, SRZ ;  /* 0x00000000007c7805 */ /* 0x000fe4000001ff00 */
[----:B------:R-:W-:Y:S02]  /*16d0*/  CS2R R126, SRZ ;  /* 0x00000000007e7805 */ /* 0x000fe4000001ff00 */
[----:B------:R-:W-:Y:S01]  /*16e0*/  CS2R R120, SRZ ;  /* 0x0000000000787805 */ /* 0x000fe2000001ff00 */
[----:B------:R2:W-:Y:S01]  /*16f0*/  STS.U16 [R8+UR6+0x2b00], R77 ;  /* 0x002b004d08007988 */ /* 0x0005e20008000406 */
[----:B------:R-:W-:-:S02]  /*1700*/  CS2R R122, SRZ ;  /* 0x00000000007a7805 */ /* 0x000fc4000001ff00 */
[----:B------:R-:W-:Y:S02]  /*1710*/  CS2R R116, SRZ ;  /* 0x0000000000747805 */ /* 0x000fe4000001ff00 */
[----:B------:R-:W-:Y:S01]  /*1720*/  CS2R R118, SRZ ;  /* 0x0000000000767805 */ /* 0x000fe2000001ff00 */
[----:B------:R3:W-:Y:S01]  /*1730*/  STS.U16 [R8+UR6+0x2d00], R79 ;  /* 0x002d004f08007988 */ /* 0x0007e20008000406 */
[----:B------:R-:W-:Y:S02]  /*1740*/  CS2R R112, SRZ ;  /* 0x0000000000707805 */ /* 0x000fe4000001ff00 */
[----:B------:R-:W-:Y:S02]  /*1750*/  CS2R R114, SRZ ;  /* 0x0000000000727805 */ /* 0x000fe4000001ff00 */
[----:B------:R-:W-:Y:S02]  /*1760*/  CS2R R108, SRZ ;  /* 0x00000000006c7805 */ /* 0x000fe4000001ff00 */
[----:B------:R-:W-:-:S02]  /*1770*/  CS2R R110, SRZ ;  /* 0x00000000006e7805 */ /* 0x000fc4000001ff00 */
[----:B------:R-:W-:Y:S02]  /*1780*/  CS2R R104, SRZ ;  /* 0x0000000000687805 */ /* 0x000fe4000001ff00 */
[----:B------:R-:W-:Y:S02]  /*1790*/  CS2R R106, SRZ ;  /* 0x00000000006a7805 */ /* 0x000fe4000001ff00 */
        /* <DEDUP_REMOVED lines=8> */
[----:B0-----:R-:W-:Y:S02]  /*1820*/  CS2R R84, SRZ ;  /* 0x0000000000547805 */ /* 0x001fe4000001ff00 */
[----:B-1----:R-:W-:-:S02]  /*1830*/  CS2R R86, SRZ ;  /* 0x0000000000567805 */ /* 0x002fc4000001ff00 */
[----:B------:R-:W-:Y:S02]  /*1840*/  CS2R R80, SRZ ;  /* 0x0000000000507805 */ /* 0x000fe4000001ff00 */
[----:B------:R-:W-:Y:S02]  /*1850*/  CS2R R82, SRZ ;  /* 0x0000000000527805 */ /* 0x000fe4000001ff00 */
[----:B--2---:R-:W-:Y:S02]  /*1860*/  CS2R R76, SRZ ;  /* 0x00000000004c7805 */ /* 0x004fe4000001ff00 */
[----:B---3--:R-:W-:Y:S02]  /*1870*/  CS2R R78, SRZ ;  /* 0x00000000004e7805 */ /* 0x008fe4000001ff00 */
[----:B------:R-:W-:Y:S01]  /*1880*/  LOP3.LUT R10, R5, 0x7f, RZ, 0xc0, !PT ;  /* 0x0000007f050a7812 */ /* 0x000fe200078ec0ff */
[----:B------:R-:W-:Y:S06]  /*1890*/  BRA.U !UP0, `(.L_x_0) ;  /* 0x0000004d08e87547 */ /* 0x000fec000b800000 */
[----:B------:R-:W0:Y:S01]  /*18a0*/  LDC R43, c[0x0][0x3d8] ;  /* 0x0000f600ff2b7b82 */ /* 0x000e220000000800 */
[----:B------:R-:W1:Y:S01]  /*18b0*/  LDCU.64 UR4, c[0x0][0x3d0] ;  /* 0x00007a00ff0477ac */ /* 0x000e620008000a00 */
[C---:B------:R-:W-:Y:S01]  /*18c0*/  IMAD.SHL.U32 R0, R5.reuse, 0x8, RZ ;  /* 0x0000000805007824 */ /* 0x040fe200078e00ff */
[C---:B------:R-:W-:Y:S01]  /*18d0*/  LOP3.LUT P0, RZ, R5.reuse, 0x3, RZ, 0xc0, !PT ;  /* 0x0000000305ff7812 */ /* 0x040fe2000780c0ff */
[----:B------:R-:W-:Y:S01]  /*18e0*/  IMAD.SHL.U32 R3, R5, 0x2, RZ ;  /* 0x0000000205037824 */ /* 0x000fe200078e00ff */
[----:B------:R-:W-:Y:S01]  /*18f0*/  MOV R144, 0xff800000 ;  /* 0xff80000000907802 */ /* 0x000fe20000000f00 */
[----:B------:R-:W-:Y:S01]  /*1900*/  IMAD.MOV.U32 R145, RZ, RZ, -0x800000 ;  /* 0xff800000ff917424 */ /* 0x000fe200078e00ff */
[----:B------:R-:W-:Y:S01]  /*1910*/  LOP3.LUT R0, R0, 0x30, RZ, 0xc0, !PT ;  /* 0x0000003000007812 */ /* 0x000fe200078ec0ff */
[----:B------:R-:W2:Y:S01]  /*1920*/  LDC.64 R8, c[0x0][0x3c0] ;  /* 0x0000f000ff087b82 */ /* 0x000ea20000000a00 */
[----:B------:R-:W-:Y:S02]  /*1930*/  CS2R R136, SRZ ;  /* 0x0000000000887805 */ /* 0x000fe4000001ff00 */
[----:B------:R-:W-:-:S02]  /*1940*/  CS2R R138, SRZ ;  /* 0x00000000008a7805 */ /* 0x000fc4000001ff00 */
[----:B------:R-:W-:Y:S02]  /*1950*/  LOP3.LUT R11, R0, 0x30, R3, 0x78, !PT ;  /* 0x00000030000b7812 */ /* 0x000fe400078e7803 */
[----:B------:R-:W-:Y:S02]  /*1960*/  CS2R R132, SRZ ;  /* 0x0000000000847805 */ /* 0x000fe4000001ff00 */
[C---:B------:R-:W-:Y:S02]  /*1970*/  LOP3.LUT R0, R5.reuse, 0x7, RZ, 0xc0, !PT ;  /* 0x0000000705007812 */ /* 0x040fe400078ec0ff */
[----:B------:R-:W-:Y:S02]  /*1980*/  CS2R R134, SRZ ;  /* 0x0000000000867805 */ /* 0x000fe4000001ff00 */
[----:B------:R-:W-:Y:S01]  /*1990*/  LOP3.LUT R5, R5, 0x60, RZ, 0xc0, !PT ;  /* 0x0000006005057812 */ /* 0x000fe200078ec0ff */
[----:B------:R-:W3:Y:S01]  /*19a0*/  LDC R35, c[0x0][0x3c8] ;  /* 0x0000f200ff237b82 */ /* 0x000ee20000000800 */
[----:B------:R-:W-:Y:S01]  /*19b0*/  CS2R R128, SRZ ;  /* 0x0000000000807805 */ /* 0x000fe2000001ff00 */
[----:B------:R-:W-:Y:S01]  /*19c0*/  IMAD.SHL.U32 R2, R0, 0x40, RZ ;  /* 0x0000004000027824 */ /* 0x000fe200078e00ff */
[----:B-1----:R-:W-:Y:S01]  /*19d0*/  UIMAD UR4, UR7, UR4, URZ ;  /* 0x00000004070472a4 */ /* 0x002fe2000f8e02ff */
[----:B------:R-:W-:Y:S01]  /*19e0*/  IMAD R6, R6, UR5, RZ ;  /* 0x0000000506067c24 */ /* 0x000fe2000f8e02ff */
[----:B------:R-:W-:-:S02]  /*19f0*/  LEA R5, R5, UR6, 0x4 ;  /* 0x0000000605057c11 */ /* 0x000fc4000f8e20ff */
[----:B------:R-:W-:Y:S01]  /*1a00*/  CS2R R130, SRZ ;  /* 0x0000000000827805 */ /* 0x000fe2000001ff00 */
[----:B------:R-:W-:Y:S01]  /*1a10*/  USHF.L.U32 UR5, UR4, 0x1, URZ ;  /* 0x0000000104057899 */ /* 0x000fe200080006ff */
[----:B0-----:R-:W-:Y:S01]  /*1a20*/  IMAD R7, R7, R43, RZ ;  /* 0x0000002b07077224 */ /* 0x001fe200078e02ff */
[----:B------:R-:W0:Y:S01]  /*1a30*/  LDC.64 R32, c[0x0][0x388] ;  /* 0x0000e200ff207b82 */ /* 0x000e220000000a00 */
[----:B------:R-:W-:Y:S01]  /*1a40*/  IMAD.SHL.U32 R3, R6, 0x2, RZ ;  /* 0x0000000206037824 */ /* 0x000fe200078e00ff */
[----:B------:R-:W-:Y:S01]  /*1a50*/  IADD3 R5, PT, PT, R2, R5, R11 ;  /* 0x0000000502057210 */ /* 0x000fe20007ffe00b */
[----:B------:R-:W-:Y:S01]  /*1a60*/  IMAD R4, R43, 0x4, R7 ;  /* 0x000000042b047824 */ /* 0x000fe200078e0207 */
[----:B------:R-:W-:Y:S01]  /*1a70*/  CS2R R124, SRZ ;  /* 0x00000000007c7805 */ /* 0x000fe2000001ff00 */
[----:B------:R-:W-:Y:S01]  /*1a80*/  IMAD.HI R6, R6, 0x2, RZ ;  /* 0x0000000206067827 */ /* 0x000fe200078e02ff */
[----:B------:R-:W-:Y:S02]  /*1a90*/  CS2R R126, SRZ ;  /* 0x00000000007e7805 */ /* 0x000fe4000001ff00 */
[----:B--2---:R-:W-:Y:S01]  /*1aa0*/  SHF.L.U32 R61, R9, 0x2, RZ ;  /* 0x00000002093d7819 */ /* 0x004fe200000006ff */
[----:B------:R-:W1:Y:S01]  /*1ab0*/  LDC.64 R40, c[0x0][0x390] ;  /* 0x0000e400ff287b82 */ /* 0x000e620000000a00 */
[----:B------:R-:W-:Y:S01]  /*1ac0*/  IMAD R14, R43, 0x4, R4 ;  /* 0x000000042b0e7824 */ /* 0x000fe200078e0204 */
[----:B------:R-:W-:Y:S01]  /*1ad0*/  CS2R R120, SRZ ;  /* 0x0000000000787805 */ /* 0x000fe2000001ff00 */
[----:B------:R-:W-:Y:S01]  /*1ae0*/  IMAD R8, R8, UR7, RZ ;  /* 0x0000000708087c24 */ /* 0x000fe2000f8e02ff */
[----:B------:R-:W-:Y:S01]  /*1af0*/  CS2R R122, SRZ ;  /* 0x00000000007a7805 */ /* 0x000fe2000001ff00 */
[----:B------:R-:W-:Y:S01]  /*1b00*/  IMAD R63, R9, 0x5, RZ ;  /* 0x00000005093f7824 */ /* 0x000fe200078e02ff */
[----:B------:R-:W-:Y:S01]  /*1b10*/  LEA R15, R43, R14, 0x2 ;  /* 0x0000000e2b0f7211 */ /* 0x000fe200078e10ff */
[----:B---3--:R-:W-:Y:S01]  /*1b20*/  IMAD R0, R10, R35, RZ ;  /* 0x000000230a007224 */ /* 0x008fe200078e02ff */
[----:B------:R-:W-:Y:S01]  /*1b30*/  CS2R R116, SRZ ;  /* 0x0000000000747805 */ /* 0x000fe2000001ff00 */
[----:B------:R-:W-:Y:S01]  /*1b40*/  IMAD R65, R9, 0x6, RZ ;  /* 0x0000000609417824 */ /* 0x000fe200078e02ff */
[----:B------:R-:W-:Y:S01]  /*1b50*/  CS2R R118, SRZ ;  /* 0x0000000000767805 */ /* 0x000fe2000001ff00 */
[----:B------:R-:W-:Y:S01]  /*1b60*/  IMAD R16, R43, 0x4, R15 ;  /* 0x000000042b107824 */ /* 0x000fe200078e020f */
[----:B------:R-:W-:Y:S01]  /*1b70*/  LEA R2, R35, R0, 0x7 ;  /* 0x0000000023027211 */ /* 0x000fe200078e38ff */
[----:B------:R-:W-:Y:S01]  /*1b80*/  IMAD R67, R9, 0x7, RZ ;  /* 0x0000000709437824 */ /* 0x000fe200078e02ff */
[----:B------:R-:W-:Y:S01]  /*1b90*/  CS2R R112, SRZ ;  /* 0x0000000000707805 */ /* 0x000fe2000001ff00 */
[----:B------:R-:W-:Y:S01]  /*1ba0*/  IMAD R17, R43, 0x4, R16 ;  /* 0x000000042b117824 */ /* 0x000fe200078e0210 */
[C---:B0-----:R-:W-:Y:S01]  /*1bb0*/  LEA R13, P1, R8.reuse, R32, 0x1 ;  /* 0x00000020080d7211 */ /* 0x041fe200078208ff */
[C---:B------:R-:W-:Y:S01]  /*1bc0*/  IMAD.SHL.U32 R69, R9.reuse, 0x8, RZ ;  /* 0x0000000809457824 */ /* 0x040fe200078e00ff */
[----:B------:R-:W-:Y:S01]  /*1bd0*/  CS2R R114, SRZ ;  /* 0x0000000000727805 */ /* 0x000fe2000001ff00 */
[----:B------:R-:W-:Y:S01]  /*1be0*/  IMAD R59, R9, 0x9, RZ ;  /* 0x00000009093b7824 */ /* 0x000fe200078e02ff */
[----:B------:R-:W-:Y:S01]  /*1bf0*/  LEA R18, R43, R17, 0x2 ;  /* 0x000000112b127211 */ /* 0x000fe200078e10ff */
[C---:B------:R-:W-:Y:S01]  /*1c00*/  IMAD R57, R9.reuse, 0xa, RZ ;  /* 0x0000000a09397824 */ /* 0x040fe200078e02ff */
[----:B------:R-:W-:Y:S01]  /*1c10*/  LEA.HI.X.SX32 R33, R8, R33, 0x1, P1 ;  /* 0x0000002108217211 */ /* 0x000fe200008f0eff */
[----:B------:R-:W-:Y:S01]  /*1c20*/  IMAD R54, R9, 0xb, RZ ;  /* 0x0000000b09367824 */ /* 0x000fe200078e02ff */
[----:B-1----:R-:W-:Y:S01]  /*1c30*/  IADD3 R165, P3, P4, R3, UR5, R40 ;  /* 0x0000000503a57c10 */ /* 0x002fe2000fc7e028 */
[----:B------:R-:W-:Y:S01]  /*1c40*/  IMAD R19, R43, 0x4, R18 ;  /* 0x000000042b137824 */ /* 0x000fe200078e0212 */
[----:B------:R-:W-:Y:S01]  /*1c50*/  UIMAD.WIDE UR4, UR4, 0x2, URZ ;  /* 0x00000002040478a5 */ /* 0x000fe2000f8e02ff */
[-C--:B------:R-:W-:Y:S01]  /*1c60*/  LEA R10, P1, R0, R13.reuse, 0x1 ;  /* 0x0000000d000a7211 */ /* 0x080fe200078208ff */
[----:B------:R-:W-:Y:S01]  /*1c70*/  IMAD R50, R9, 0xc, RZ ;  /* 0x0000000c09327824 */ /* 0x000fe200078e02ff */
[----:B------:R-:W-:Y:S01]  /*1c80*/  LEA R12, P2, R2, R13, 0x1 ;  /* 0x0000000d020c7211 */ /* 0x000fe200078408ff */
[----:B------:R-:W-:Y:S01]  /*1c90*/  IMAD R20, R43, 0x4, R19 ;  /* 0x000000042b147824 */ /* 0x000fe200078e0213 */
[----:B------:R-:W-:Y:S01]  /*1ca0*/  LEA.HI.X.SX32 R11, R0, R33, 0x1, P1 ;  /* 0x00000021000b7211 */ /* 0x000fe200008f0eff */
[C---:B------:R-:W-:Y:S01]  /*1cb0*/  IMAD R46, R9.reuse, 0xd, RZ ;  /* 0x0000000d092e7824 */ /* 0x040fe200078e02ff */
[----:B------:R-:W-:Y:S01]  /*1cc0*/  IADD3.X R41, PT, PT, R6, UR5, R41, P3, P4 ;  /* 0x0000000506297c10 */ /* 0x000fe20009fe8429 */
[----:B------:R-:W-:Y:S01]  /*1cd0*/  IMAD R42, R9, 0xe, RZ ;  /* 0x0000000e092a7824 */ /* 0x000fe200078e02ff */
[----:B------:R-:W-:Y:S01]  /*1ce0*/  LEA R21, R43, R20, 0x2 ;  /* 0x000000142b157211 */ /* 0x000fe200078e10ff */
[----:B------:R-:W-:Y:S01]  /*1cf0*/  IMAD.WIDE R74, R61, 0x2, R10 ;  /* 0x000000023d4a7825 */ /* 0x000fe200078e020a */
[----:B------:R-:W-:-:S02]  /*1d00*/  LEA R44, P1, R7, R165, 0x1 ;  /* 0x000000a5072c7211 */ /* 0x000fc400078208ff */
[----:B------:R-:W-:Y:S02]  /*1d10*/  CS2R R108, SRZ ;  /* 0x00000000006c7805 */ /* 0x000fe4000001ff00 */
[----:B------:R-:W-:Y:S01]  /*1d20*/  LEA R36, P3, R14, R165, 0x1 ;  /* 0x000000a50e247211 */ /* 0x000fe200078608ff */
[----:B------:R-:W-:Y:S01]  /*1d30*/  IMAD R22, R43, 0x4, R21 ;  /* 0x000000042b167824 */ /* 0x000fe200078e0215 */
[----:B------:R-:W-:Y:S01]  /*1d40*/  LEA.HI.X.SX32 R13, R2, R33, 0x1, P2 ;  /* 0x00000021020d7211 */ /* 0x000fe200010f0eff */
[----:B------:R-:W-:Y:S01]  /*1d50*/  IMAD.WIDE R70, R63, 0x2, R10 ;  /* 0x000000023f467825 */ /* 0x000fe200078e020a */
[-C--:B------:R-:W-:Y:S02]  /*1d60*/  LEA.HI.X.SX32 R45, R7, R41.reuse, 0x1, P1 ;  /* 0x00000029072d7211 */ /* 0x080fe400008f0eff */
[----:B------:R-:W-:Y:S02]  /*1d70*/  CS2R R110, SRZ ;  /* 0x00000000006e7805 */ /* 0x000fe4000001ff00 */
[----:B------:R-:W-:Y:S01]  /*1d80*/  LEA.HI.X.SX32 R37, R14, R41, 0x1, P3 ;  /* 0x000000290e257211 */ /* 0x000fe200018f0eff */
[----:B------:R-:W-:Y:S01]  /*1d90*/  IMAD R23, R43, 0x4, R22 ;  /* 0x000000042b177824 */ /* 0x000fe200078e0216 */
[CC--:B------:R-:W-:Y:S01]  /*1da0*/  LEA R38, P2, R4.reuse, R165.reuse, 0x1 ;  /* 0x000000a504267211 */ /* 0x0c0fe200078408ff */
[----:B------:R-:W-:Y:S01]  /*1db0*/  STL.64 [R1+0x90], R44 ;  /* 0x0000902c01007387 */ /* 0x000fe20000100a00 */
[----:B------:R-:W-:Y:S01]  /*1dc0*/  LEA R32, P3, R17, R165, 0x1 ;  /* 0x000000a511207211 */ /* 0x000fe200078608ff */
[--C-:B------:R-:W-:Y:S01]  /*1dd0*/  IMAD.WIDE R72, R61, 0x2, R12.reuse ;  /* 0x000000023d487825 */ /* 0x100fe200078e020c */
[----:B------:R-:W-:Y:S01]  /*1de0*/  LEA R24, R43, R23, 0x2 ;  /* 0x000000172b187211 */ /* 0x000fe200078e10ff */
[----:B------:R0:W-:Y:S01]  /*1df0*/  STL.64 [R1+0x80], R36 ;  /* 0x0000802401007387 */ /* 0x0001e20000100a00 */
[----:B------:R-:W-:Y:S01]  /*1e00*/  LEA.HI.X.SX32 R39, R4, R41, 0x1, P2 ;  /* 0x0000002904277211 */ /* 0x000fe200010f0eff */
[----:B------:R-:W-:Y:S01]  /*1e10*/  IMAD.WIDE R60, R63, 0x2, R12 ;  /* 0x000000023f3c7825 */ /* 0x000fe200078e020c */
[----:B------:R-:W-:-:S02]  /*1e20*/  LEA R25, R43, R24, 0x2 ;  /* 0x000000182b197211 */ /* 0x000fc400078e10ff */
[----:B------:R-:W-:Y:S02]  /*1e30*/  CS2R R104, SRZ ;  /* 0x0000000000687805 */ /* 0x000fe4000001ff00 */
[C---:B------:R-:W-:Y:S01]  /*1e40*/  LEA R34, P2, R16.reuse, R165, 0x1 ;  /* 0x000000a510227211 */ /* 0x040fe200078408ff */
[----:B------:R-:W-:Y:S01]  /*1e50*/  STL.64 [R1+0x88], R38 ;  /* 0x0000882601007387 */ /* 0x000fe20000100a00 */
[-C--:B------:R-:W-:Y:S01]  /*1e60*/  LEA.HI.X.SX32 R33, R17, R41.reuse, 0x1, P3 ;  /* 0x0000002911217211 */ /* 0x080fe200018f0eff */
[----:B------:R-:W-:Y:S01]  /*1e70*/  IMAD R26, R43, 0x4, R25 ;  /* 0x000000042b1a7824 */ /* 0x000fe200078e0219 */
[----:B------:R-:W-:Y:S01]  /*1e80*/  LEA.HI.X.SX32 R35, R16, R41, 0x1, P2 ;  /* 0x0000002910237211 */ /* 0x000fe200010f0eff */
[----:B------:R-:W-:Y:S01]  /*1e90*/  IMAD.WIDE R62, R65, 0x2, R10 ;  /* 0x00000002413e7825 */ /* 0x000fe200078e020a */
[----:B------:R-:W-:Y:S02]  /*1ea0*/  CS2R R106, SRZ ;  /* 0x00000000006a7805 */ /* 0x000fe4000001ff00 */
[----:B0-----:R-:W-:-:S02]  /*1eb0*/  LEA R36, P1, R15, R165, 0x1 ;  /* 0x000000a50f247211 */ /* 0x001fc400078208ff */
[----:B------:R-:W-:Y:S01]  /*1ec0*/  CS2R R100, SRZ ;  /* 0x0000000000647805 */ /* 0x000fe2000001ff00 */
[----:B------:R-:W-:Y:S01]  /*1ed0*/  IMAD R27, R43, 0x4, R26 ;  /* 0x000000042b1b7824 */ /* 0x000fe200078e021a */
[----:B------:R-:W-:Y:S02]  /*1ee0*/  CS2R R102, SRZ ;  /* 0x0000000000667805 */ /* 0x000fe4000001ff00 */
[----:B------:R-:W-:Y:S01]  /*1ef0*/  LEA.HI.X.SX32 R37, R15, R41, 0x1, P1 ;  /* 0x000000290f257211 */ /* 0x000fe200008f0eff */
[----:B------:R-:W-:Y:S01]  /*1f00*/  IMAD.WIDE R64, R65, 0x2, R12 ;  /* 0x0000000241407825 */ /* 0x000fe200078e020c */
[----:B------:R-:W-:Y:S02]  /*1f10*/  CS2R R96, SRZ ;  /* 0x0000000000607805 */ /* 0x000fe4000001ff00 */
[----:B------:R-:W-:Y:S02]  /*1f20*/  LEA R28, R43, R27, 0x2 ;  /* 0x0000001b2b1c7211 */ /* 0x000fe400078e10ff */
[----:B------:R-:W-:Y:S01]  /*1f30*/  CS2R R98, SRZ ;  /* 0x0000000000627805 */ /* 0x000fe2000001ff00 */
[----:B------:R0:W-:Y:S01]  /*1f40*/  STL.64 [R1+0x78], R36 ;  /* 0x0000782401007387 */ /* 0x0001e20000100a00 */
[----:B------:R-:W-:Y:S01]  /*1f50*/  IMAD R44, R9, 0x16, RZ ;  /* 0x00000016092c7824 */ /* 0x000fe200078e02ff */
[----:B------:R-:W-:Y:S01]  /*1f60*/  CS2R R92, SRZ ;  /* 0x00000000005c7805 */ /* 0x000fe2000001ff00 */
[----:B------:R-:W-:Y:S01]  /*1f70*/  IMAD R29, R43, 0x4, R28 ;  /* 0x000000042b1d7824 */ /* 0x000fe200078e021c */
[----:B------:R1:W-:Y:S01]  /*1f80*/  STL.64 [R1+0x70], R34 ;  /* 0x0000702201007387 */ /* 0x0003e20000100a00 */
[C---:B------:R-:W-:Y:S01]  /*1f90*/  IMAD R45, R9.reuse, 0x17, RZ ;  /* 0x00000017092d7824 */ /* 0x040fe200078e02ff */
[----:B------:R-:W-:Y:S01]  /*1fa0*/  CS2R R94, SRZ ;  /* 0x00000000005e7805 */ /* 0x000fe2000001ff00 */
[----:B------:R-:W-:Y:S01]  /*1fb0*/  IMAD R47, R9, 0x18, RZ ;  /* 0x00000018092f7824 */ /* 0x000fe200078e02ff */
[----:B------:R-:W-:Y:S01]  /*1fc0*/  LEA R30, R43, R29, 0x2 ;  /* 0x0000001d2b1e7211 */ /* 0x000fe200078e10ff */
[----:B------:R2:W-:Y:S01]  /*1fd0*/  STL.64 [R1+0x68], R32 ;  /* 0x0000682001007387 */ /* 0x0005e20000100a00 */
[----:B------:R-:W-:Y:S01]  /*1fe0*/  IMAD R48, R9, 0x19, RZ ;  /* 0x0000001909307824 */ /* 0x000fe200078e02ff */
[----:B------:R-:W-:-:S02]  /*1ff0*/  CS2R R88, SRZ ;  /* 0x0000000000587805 */ /* 0x000fc4000001ff00 */
[CC--:B0-----:R-:W-:Y:S01]  /*2000*/  LEA R36, P1, R18.reuse, R165.reuse, 0x1 ;  /* 0x000000a512247211 */ /* 0x0c1fe200078208ff */
[----:B------:R-:W-:Y:S01]  /*2010*/  IMAD R31, R43, 0x4, R30 ;  /* 0x000000042b1f7824 */ /* 0x000fe200078e021e */
[----:B------:R-:W-:Y:S01]  /*2020*/  CS2R R90, SRZ ;  /* 0x00000000005a7805 */ /* 0x000fe2000001ff00 */
[----:B------:R-:W-:Y:S01]  /*2030*/  IMAD R49, R9, 0x1a, RZ ;  /* 0x0000001a09317824 */ /* 0x000fe200078e02ff */
[----:B-1----:R-:W-:Y:S01]  /*2040*/  LEA R34, P2, R19, R165, 0x1 ;  /* 0x000000a513227211 */ /* 0x002fe200078408ff */
[----:B------:R-:W-:Y:S01]  /*2050*/  IMAD R3, R43, 0x4, R31 ;  /* 0x000000042b037824 */ /* 0x000fe200078e021f */
[-C--:B------:R-:W-:Y:S01]  /*2060*/  LEA.HI.X.SX32 R37, R18, R41.reuse, 0x1, P1 ;  /* 0x0000002912257211 */ /* 0x080fe200008f0eff */
[----:B------:R-:W-:Y:S01]  /*2070*/  IMAD R51, R9, 0x1b, RZ ;  /* 0x0000001b09337824 */ /* 0x000fe200078e02ff */
[----:B------:R-:W-:Y:S01]  /*2080*/  LEA.HI.X.SX32 R35, R19, R41, 0x1, P2 ;  /* 0x0000002913237211 */ /* 0x000fe200010f0eff */
[----:B------:R-:W-:Y:S01]  /*2090*/  IMAD R8, R43, 0x4, R3 ;  /* 0x000000042b087824 */ /* 0x000fe200078e0203 */
[----:B--2---:R-:W-:Y:S01]  /*20a0*/  LEA R32, P3, R20, R165, 0x1 ;  /* 0x000000a514207211 */ /* 0x004fe200078608ff */
[----:B------:R-:W-:Y:S01]  /*20b0*/  STL.64 [R1+0x60], R36 ;  /* 0x0000602401007387 */ /* 0x000fe20000100a00 */
[----:B------:R-:W-:Y:S01]  /*20c0*/  IMAD R52, R9, 0x1c, RZ ;  /* 0x0000001c09347824 */ /* 0x000fe200078e02ff */
[----:B------:R-:W-:-:S02]  /*20d0*/  CS2R R84, SRZ ;  /* 0x0000000000547805 */ /* 0x000fc4000001ff00 */
[----:B------:R-:W-:Y:S01]  /*20e0*/  LEA R0, R43, R8, 0x2 ;  /* 0x000000082b007211 */ /* 0x000fe200078e10ff */
[----:B------:R0:W-:Y:S01]  /*20f0*/  STL.64 [R1+0x58], R34 ;  /* 0x0000582201007387 */ /* 0x0001e20000100a00 */
[----:B------:R-:W-:Y:S01]  /*2100*/  LEA.HI.X.SX32 R33, R20, R41, 0x1, P3 ;  /* 0x0000002914217211 */ /* 0x000fe200018f0eff */
[----:B------:R-:W-:Y:S01]  /*2110*/  IMAD R53, R9, 0x1d, RZ ;  /* 0x0000001d09357824 */ /* 0x000fe200078e02ff */
[----:B------:R-:W-:Y:S01]  /*2120*/  LEA R18, P3, R23, R165, 0x1 ;  /* 0x000000a517127211 */ /* 0x000fe200078608ff */
[----:B------:R-:W-:Y:S01]  /*2130*/  IMAD R2, R43, 0x4, R0 ;  /* 0x000000042b027824 */ /* 0x000fe200078e0200 */
[----:B------:R-:W-:Y:S01]  /*2140*/  CS2R R86, SRZ ;  /* 0x0000000000567805 */ /* 0x000fe2000001ff00 */
[----:B------:R1:W-:Y:S01]  /*2150*/  STL.64 [R1+0x50], R32 ;  /* 0x0000502001007387 */ /* 0x0003e20000100a00 */
[----:B------:R-:W-:Y:S01]  /*2160*/  LEA.HI.X.SX32 R19, R23, R41, 0x1, P3 ;  /* 0x0000002917137211 */ /* 0x000fe200018f0eff */
[----:B------:R-:W-:Y:S01]  /*2170*/  IMAD R6, R43, 0x4, R2 ;  /* 0x000000042b067824 */ /* 0x000fe200078e0202 */
[----:B------:R-:W-:Y:S01]  /*2180*/  LEA R20, P3, R26, R165, 0x1 ;  /* 0x000000a51a147211 */ /* 0x000fe200078608ff */
[----:B------:R-:W-:Y:S01]  /*2190*/  IMAD R55, R9, 0x1e, RZ ;  /* 0x0000001e09377824 */ /* 0x000fe200078e02ff */
[----:B------:R-:W-:-:S02]  /*21a0*/  CS2R R80, SRZ ;  /* 0x0000000000507805 */ /* 0x000fc4000001ff00 */
[----:B0-----:R-:W-:Y:S01]  /*21b0*/  LEA R34, P1, R21, R165, 0x1 ;  /* 0x000000a515227211 */ /* 0x001fe200078208ff */
[----:B------:R-:W-:Y:S01]  /*21c0*/  STL.64 [R1+0x38], R18 ;  /* 0x0000381201007387 */ /* 0x000fe20000100a00 */
[----:B------:R-:W-:Y:S01]  /*21d0*/  LEA R4, R43, R6, 0x2 ;  /* 0x000000062b047211 */ /* 0x000fe200078e10ff */
[----:B------:R-:W-:Y:S01]  /*21e0*/  IMAD R56, R9, 0x1f, RZ ;  /* 0x0000001f09387824 */ /* 0x000fe200078e02ff */
[----:B------:R-:W-:Y:S02]  /*21f0*/  LEA.HI.X.SX32 R35, R21, R41, 0x1, P1 ;  /* 0x0000002915237211 */ /* 0x000fe400008f0eff */
[----:B------:R-:W-:Y:S02]  /*2200*/  CS2R R82, SRZ ;  /* 0x0000000000527805 */ /* 0x000fe4000001ff00 */
[----:B-1----:R-:W-:Y:S01]  /*2210*/  LEA R32, P2, R22, R165, 0x1 ;  /* 0x000000a516207211 */ /* 0x002fe200078408ff */
[C---:B------:R-:W-:Y:S01]  /*2220*/  IMAD R7, R43.reuse, 0x4, R4 ;  /* 0x000000042b077824 */ /* 0x040fe200078e0204 */
[-C--:B------:R-:W-:Y:S01]  /*2230*/  LEA.HI.X.SX32 R21, R26, R41.reuse, 0x1, P3 ;  /* 0x000000291a157211 */ /* 0x080fe200018f0eff */
[----:B------:R0:W-:Y:S01]  /*2240*/  STL.64 [R1+0x48], R34 ;  /* 0x0000482201007387 */ /* 0x0001e20000100a00 */
[----:B------:R-:W-:Y:S01]  /*2250*/  LEA.HI.X.SX32 R33, R22, R41, 0x1, P2 ;  /* 0x0000002916217211 */ /* 0x000fe200010f0eff */
[----:B------:R-:W-:Y:S01]  /*2260*/  IMAD R14, R43, 0x4, R7 ;  /* 0x000000042b0e7824 */ /* 0x000fe200078e0207 */
[----:B------:R-:W-:-:S02]  /*2270*/  LEA R22, P3, R29, R165, 0x1 ;  /* 0x000000a51d167211 */ /* 0x000fc400078608ff */
[----:B------:R-:W-:Y:S02]  /*2280*/  CS2R R76, SRZ ;  /* 0x00000000004c7805 */ /* 0x000fe4000001ff00 */
[----:B------:R-:W-:Y:S01]  /*2290*/  CS2R R78, SRZ ;  /* 0x00000000004e7805 */ /* 0x000fe2000001ff00 */
[----:B------:R1:W-:Y:S01]  /*22a0*/  STL.64 [R1+0x40], R32 ;  /* 0x0000402001007387 */ /* 0x0003e20000100a00 */
[----:B------:R-:W-:Y:S01]  /*22b0*/  LEA R15, R43, R14, 0x2 ;  /* 0x0000000e2b0f7211 */ /* 0x000fe200078e10ff */
[----:B------:R-:W-:Y:S01]  /*22c0*/  IMAD.MOV.U32 R166, RZ, RZ, 0x3f800000 ;  /* 0x3f800000ffa67424 */ /* 0x000fe200078e00ff */
[----:B------:R-:W-:Y:S01]  /*22d0*/  LEA.HI.X.SX32 R23, R29, R41, 0x1, P3 ;  /* 0x000000291d177211 */ /* 0x000fe200018f0eff */
[----:B------:R2:W-:Y:S01]  /*22e0*/  STL.64 [R1+0x20], R20 ;  /* 0x0000201401007387 */ /* 0x0005e20000100a00 */
[-C--:B------:R-:W-:Y:S01]  /*22f0*/  LEA R248, P3, R3, R165.reuse, 0x1 ;  /* 0x000000a503f87211 */ /* 0x080fe200078608ff */
[----:B------:R-:W-:Y:S01]  /*2300*/  IMAD R16, R43, 0x4, R15 ;  /* 0x000000042b107824 */ /* 0x000fe200078e020f */
[C---:B0-----:R-:W-:Y:S01]  /*2310*/  LEA R34, P1, R24.reuse, R165, 0x1 ;  /* 0x000000a518227211 */ /* 0x041fe200078208ff */
[----:B------:R-:W-:Y:S01]  /*2320*/  IMAD.MOV.U32 R168, RZ, RZ, 0x3f800000 ;  /* 0x3f800000ffa87424 */ /* 0x000fe200078e00ff */
[-C--:B------:R-:W-:Y:S01]  /*2330*/  LEA.HI.X.SX32 R249, R3, R41.reuse, 0x1, P3 ;  /* 0x0000002903f97211 */ /* 0x080fe200018f0eff */
[----:B------:R-:W-:Y:S01]  /*2340*/  IMAD R17, R43, 0x4, R16 ;  /* 0x000000042b117824 */ /* 0x000fe200078e0210 */
[----:B------:R-:W-:Y:S01]  /*2350*/  LEA.HI.X.SX32 R35, R24, R41, 0x1, P1 ;  /* 0x0000002918237211 */ /* 0x000fe200008f0eff */
[----:B------:R-:W-:Y:S01]  /*2360*/  UMOV UR4, URZ ;  /* 0x000000ff00047c82 */ /* 0x000fe20008000000 */
[----:B-1----:R-:W-:Y:S01]  /*2370*/  LEA R32, P2, R25, R165, 0x1 ;  /* 0x000000a519207211 */ /* 0x002fe200078408ff */
[----:B------:R-:W0:Y:S01]  /*2380*/  LDCU UR12, c[0x0][0x3f0] ;  /* 0x00007e00ff0c77ac */ /* 0x000e220008000800 */
[----:B------:R-:W-:Y:S01]  /*2390*/  LEA R18, R43, R17, 0x2 ;  /* 0x000000112b127211 */ /* 0x000fe200078e10ff */
[----:B------:R-:W-:Y:S01]  /*23a0*/  STL.64 [R1+0x30], R34 ;  /* 0x0000302201007387 */ /* 0x000fe20000100a00 */
[----:B------:R-:W-:Y:S01]  /*23b0*/  LEA.HI.X.SX32 R33, R25, R41, 0x1, P2 ;  /* 0x0000002919217211 */ /* 0x000fe200010f0eff */
[----:B------:R-:W1:Y:S01]  /*23c0*/  LDCU UR9, c[0x0][0x3a8] ;  /* 0x00007500ff0977ac */ /* 0x000e620008000800 */
[-C--:B------:R-:W-:Y:S01]  /*23d0*/  LEA R24, P2, R28, R165.reuse, 0x1 ;  /* 0x000000a51c187211 */ /* 0x080fe200078408ff */
[C---:B------:R-:W-:Y:S01]  /*23e0*/  IMAD R19, R43.reuse, 0x4, R18 ;  /* 0x000000042b137824 */ /* 0x040fe200078e0212 */
[----:B------:R-:W-:Y:S01]  /*23f0*/  LEA R232, P3, R2, R165, 0x1 ;  /* 0x000000a502e87211 */ /* 0x000fe200078608ff */
[----:B------:R3:W-:Y:S01]  /*2400*/  STL.64 [R1+0x28], R32 ;  /* 0x0000282001007387 */ /* 0x0007e20000100a00 */
[----:B------:R-:W-:Y:S01]  /*2410*/  LEA.HI.X.SX32 R25, R28, R41, 0x1, P2 ;  /* 0x000000291c197211 */ /* 0x000fe200010f0eff */
[----:B--2---:R-:W-:Y:S01]  /*2420*/  IMAD R20, R43, 0x4, R19 ;  /* 0x000000042b147824 */ /* 0x004fe200078e0213 */
[----:B------:R-:W-:Y:S01]  /*2430*/  LEA R250, P2, R31, R165, 0x1 ;  /* 0x000000a51ffa7211 */ /* 0x000fe200078408ff */
[----:B------:R2:W-:Y:S01]  /*2440*/  STL.64 [R1+0x8], R22 ;  /* 0x0000081601007387 */ /* 0x0005e20000100a00 */
[----:B------:R-:W-:-:S02]  /*2450*/  LEA.HI.X.SX32 R233, R2, R41, 0x1, P3 ;  /* 0x0000002902e97211 */ /* 0x000fc400018f0eff */
[----:B------:R-:W-:Y:S02]  /*2460*/  LEA R21, R43, R20, 0x2 ;  /* 0x000000142b157211 */ /* 0x000fe400078e10ff */
[----:B------:R-:W-:Y:S02]  /*2470*/  LEA.HI.X.SX32 R251, R31, R41, 0x1, P2 ;  /* 0x000000291ffb7211 */ /* 0x000fe400010f0eff */
[CC--:B------:R-:W-:Y:S02]  /*2480*/  LEA R236, P2, R0.reuse, R165.reuse, 0x1 ;  /* 0x000000a500ec7211 */ /* 0x0c0fe400078408ff */
[----:B---3--:R-:W-:Y:S02]  /*2490*/  LEA R32, P1, R27, R165, 0x1 ;  /* 0x000000a51b207211 */ /* 0x008fe400078208ff */
[-C--:B------:R-:W-:Y:S01]  /*24a0*/  LEA.HI.X.SX32 R237, R0, R41.reuse, 0x1, P2 ;  /* 0x0000002900ed7211 */ /* 0x080fe200010f0eff */
[----:B--2---:R-:W-:Y:S01]  /*24b0*/  IMAD R22, R43, 0x4, R21 ;  /* 0x000000042b167824 */ /* 0x004fe200078e0215 */
[----:B------:R-:W-:-:S02]  /*24c0*/  LEA.HI.X.SX32 R33, R27, R41, 0x1, P1 ;  /* 0x000000291b217211 */ /* 0x000fc400008f0eff */
[CC--:B------:R-:W-:Y:S01]  /*24d0*/  LEA R224, P2, R4.reuse, R165.reuse, 0x1 ;  /* 0x000000a504e07211 */ /* 0x0c0fe200078408ff */
[----:B------:R-:W-:Y:S01]  /*24e0*/  IMAD R23, R43, 0x4, R22 ;  /* 0x000000042b177824 */ /* 0x000fe200078e0216 */
[----:B------:R-:W-:Y:S01]  /*24f0*/  LEA R220, P3, R7, R165, 0x1 ;  /* 0x000000a507dc7211 */ /* 0x000fe200078608ff */
[----:B------:R-:W-:Y:S01]  /*2500*/  STL.64 [R1+0x18], R32 ;  /* 0x0000182001007387 */ /* 0x000fe20000100a00 */
[----:B------:R-:W-:Y:S02]  /*2510*/  LEA.HI.X.SX32 R225, R4, R41, 0x1, P2 ;  /* 0x0000002904e17211 */ /* 0x000fe400010f0eff */
[----:B------:R-:W-:Y:S01]  /*2520*/  LEA R3, R43, R23, 0x2 ;  /* 0x000000172b037211 */ /* 0x000fe200078e10ff */
[----:B------:R2:W-:Y:S01]  /*2530*/  STL.64 [R1+0x10], R24 ;  /* 0x0000101801007387 */ /* 0x0005e20000100a00 */
[----:B------:R-:W-:Y:S02]  /*2540*/  LEA.HI.X.SX32 R221, R7, R41, 0x1, P3 ;  /* 0x0000002907dd7211 */ /* 0x000fe400018f0eff */
[----:B------:R-:W-:-:S02]  /*2550*/  LEA R212, P2, R15, R165, 0x1 ;  /* 0x000000a50fd47211 */ /* 0x000fc400078408ff */
[----:B------:R-:W-:Y:S02]  /*2560*/  LEA R208, P3, R16, R165, 0x1 ;  /* 0x000000a510d07211 */ /* 0x000fe400078608ff */
[----:B------:R-:W-:Y:S02]  /*2570*/  LEA.HI.X.SX32 R213, R15, R41, 0x1, P2 ;  /* 0x000000290fd57211 */ /* 0x000fe400010f0eff */
[----:B------:R-:W-:Y:S02]  /*2580*/  LEA R202, P2, R18, R165, 0x1 ;  /* 0x000000a512ca7211 */ /* 0x000fe400078408ff */
[----:B------:R-:W-:Y:S02]  /*2590*/  LEA.HI.X.SX32 R209, R16, R41, 0x1, P3 ;  /* 0x0000002910d17211 */ /* 0x000fe400018f0eff */
[----:B--2---:R-:W-:Y:S02]  /*25a0*/  LEA R24, P1, R30, R165, 0x1 ;  /* 0x000000a51e187211 */ /* 0x004fe400078208ff */
[----:B------:R-:W-:-:S02]  /*25b0*/  LEA.HI.X.SX32 R203, R18, R41, 0x1, P2 ;  /* 0x0000002912cb7211 */ /* 0x000fc400010f0eff */
[----:B------:R-:W-:Y:S02]  /*25c0*/  LEA.HI.X.SX32 R25, R30, R41, 0x1, P1 ;  /* 0x000000291e197211 */ /* 0x000fe400008f0eff */
[CC--:B------:R-:W-:Y:S02]  /*25d0*/  LEA R240, P1, R8.reuse, R165.reuse, 0x1 ;  /* 0x000000a508f07211 */ /* 0x0c0fe400078208ff */
[C---:B------:R-:W-:Y:S01]  /*25e0*/  LEA R186, P2, R21.reuse, R165, 0x1 ;  /* 0x000000a515ba7211 */ /* 0x040fe200078408ff */
[----:B------:R2:W-:Y:S01]  /*25f0*/  STL.64 [R1], R24 ;  /* 0x0000001801007387 */ /* 0x0005e20000100a00 */
[----:B------:R-:W-:Y:S02]  /*2600*/  LEA.HI.X.SX32 R241, R8, R41, 0x1, P1 ;  /* 0x0000002908f17211 */ /* 0x000fe400008f0eff */
[----:B------:R-:W-:Y:S01]  /*2610*/  LEA R228, P1, R6, R165, 0x1 ;  /* 0x000000a506e47211 */ /* 0x000fe200078208ff */
[----:B------:R-:W-:Y:S01]  /*2620*/  STL.64 [R1+0x250], R74 ;  /* 0x0002504a01007387 */ /* 0x000fe20000100a00 */
[----:B------:R-:W-:-:S02]  /*2630*/  LEA.HI.X.SX32 R187, R21, R41, 0x1, P2 ;  /* 0x0000002915bb7211 */ /* 0x000fc400010f0eff */
[----:B------:R-:W-:Y:S01]  /*2640*/  LEA.HI.X.SX32 R229, R6, R41, 0x1, P1 ;  /* 0x0000002906e57211 */ /* 0x000fe200008f0eff */
[----:B------:R-:W-:Y:S01]  /*2650*/  STL.64 [R1+0x248], R72 ;  /* 0x0002484801007387 */ /* 0x000fe20000100a00 */
[CC--:B------:R-:W-:Y:S02]  /*2660*/  LEA R216, P1, R14.reuse, R165.reuse, 0x1 ;  /* 0x000000a50ed87211 */ /* 0x0c0fe400078208ff */
[----:B------:R-:W-:Y:S01]  /*2670*/  LEA R180, P2, R3, R165, 0x1 ;  /* 0x000000a503b47211 */ /* 0x000fe200078408ff */
[----:B--2---:R-:W-:Y:S01]  /*2680*/  IMAD R24, R43, 0x4, R3 ;  /* 0x000000042b187824 */ /* 0x004fe200078e0203 */
[----:B------:R-:W-:Y:S01]  /*2690*/  LEA.HI.X.SX32 R217, R14, R41, 0x1, P1 ;  /* 0x000000290ed97211 */ /* 0x000fe200008f0eff */
[----:B------:R-:W-:Y:S01]  /*26a0*/  STL.64 [R1+0x240], R70 ;  /* 0x0002404601007387 */ /* 0x000fe20000100a00 */
[-C--:B------:R-:W-:Y:S01]  /*26b0*/  LEA R204, P1, R17, R165.reuse, 0x1 ;  /* 0x000000a511cc7211 */ /* 0x080fe200078208ff */
[----:B------:R-:W-:Y:S01]  /*26c0*/  IMAD R0, R43, 0x4, R24 ;  /* 0x000000042b007824 */ /* 0x000fe200078e0218 */
[----:B------:R-:W-:Y:S01]  /*26d0*/  LEA R200, P3, R19, R165, 0x1 ;  /* 0x000000a513c87211 */ /* 0x000fe200078608ff */
[----:B------:R2:W-:Y:S01]  /*26e0*/  STL.64 [R1+0x238], R60 ;  /* 0x0002383c01007387 */ /* 0x0005e20000100a00 */
[----:B------:R-:W-:-:S02]  /*26f0*/  LEA.HI.X.SX32 R205, R17, R41, 0x1, P1 ;  /* 0x0000002911cd7211 */ /* 0x000fc400008f0eff */
[----:B------:R-:W-:Y:S01]  /*2700*/  LEA R2, R43, R0, 0x2 ;  /* 0x000000002b027211 */ /* 0x000fe200078e10ff */
[----:B------:R3:W-:Y:S01]  /*2710*/  STL.64 [R1+0x230], R62 ;  /* 0x0002303e01007387 */ /* 0x0007e20000100a00 */
[C---:B------:R-:W-:Y:S02]  /*2720*/  LEA R188, P1, R20.reuse, R165, 0x1 ;  /* 0x000000a514bc7211 */ /* 0x040fe400078208ff */
[-C--:B------:R-:W-:Y:S01]  /*2730*/  LEA.HI.X.SX32 R181, R3, R41.reuse, 0x1, P2 ;  /* 0x0000002903b57211 */ /* 0x080fe200010f0eff */
[----:B------:R-:W-:Y:S01]  /*2740*/  IMAD R4, R43, 0x4, R2 ;  /* 0x000000042b047824 */ /* 0x000fe200078e0202 */
[----:B------:R-:W-:Y:S01]  /*2750*/  LEA.HI.X.SX32 R189, R20, R41, 0x1, P1 ;  /* 0x0000002914bd7211 */ /* 0x000fe200008f0eff */
[----:B------:R4:W-:Y:S01]  /*2760*/  STL.64 [R1+0x228], R64 ;  /* 0x0002284001007387 */ /* 0x0009e20000100a00 */
[----:B------:R-:W-:Y:S01]  /*2770*/  LEA R182, P1, R23, R165, 0x1 ;  /* 0x000000a517b67211 */ /* 0x000fe200078208ff */
[----:B------:R-:W-:Y:S01]  /*2780*/  IMAD R6, R43, 0x4, R4 ;  /* 0x000000042b067824 */ /* 0x000fe200078e0204 */
[-C--:B------:R-:W-:Y:S01]  /*2790*/  LEA.HI.X.SX32 R201, R19, R41.reuse, 0x1, P3 ;  /* 0x0000002913c97211 */ /* 0x080fe200018f0eff */
[----:B--2---:R-:W-:Y:S01]  /*27a0*/  IMAD.WIDE R60, R67, 0x2, R10 ;  /* 0x00000002433c7825 */ /* 0x004fe200078e020a */
[----:B------:R-:W-:-:S02]  /*27b0*/  LEA.HI.X.SX32 R183, R23, R41, 0x1, P1 ;  /* 0x0000002917b77211 */ /* 0x000fc400008f0eff */
[----:B------:R-:W-:Y:S01]  /*27c0*/  LEA R7, R43, R6, 0x2 ;  /* 0x000000062b077211 */ /* 0x000fe200078e10ff */
[----:B---3--:R-:W-:Y:S01]  /*27d0*/  IMAD.WIDE R62, R67, 0x2, R12 ;  /* 0x00000002433e7825 */ /* 0x008fe200078e020c */
[-C--:B------:R-:W-:Y:S01]  /*27e0*/  LEA R184, P3, R22, R165.reuse, 0x1 ;  /* 0x000000a516b87211 */ /* 0x080fe200078608ff */
[----:B------:R2:W-:Y:S01]  /*27f0*/  STL.64 [R1+0x220], R60 ;  /* 0x0002203c01007387 */ /* 0x0005e20000100a00 */
[----:B------:R-:W-:Y:S01]  /*2800*/  LEA R176, P1, R0, R165, 0x1 ;  /* 0x000000a500b07211 */ /* 0x000fe200078208ff */
[----:B------:R-:W-:Y:S01]  /*2810*/  IMAD R8, R43, 0x4, R7 ;  /* 0x000000042b087824 */ /* 0x000fe200078e0207 */
[-C--:B------:R-:W-:Y:S01]  /*2820*/  LEA.HI.X.SX32 R185, R22, R41.reuse, 0x1, P3 ;  /* 0x0000002916b97211 */ /* 0x080fe200018f0eff */
[----:B----4-:R-:W-:Y:S01]  /*2830*/  IMAD.WIDE R64, R69, 0x2, R10 ;  /* 0x0000000245407825 */ /* 0x010fe200078e020a */
[----:B------:R-:W-:Y:S01]  /*2840*/  LEA.HI.X.SX32 R177, R0, R41, 0x1, P1 ;  /* 0x0000002900b17211 */ /* 0x000fe200008f0eff */
[----:B------:R3:W-:Y:S01]  /*2850*/  STL.64 [R1+0x218], R62 ;  /* 0x0002183e01007387 */ /* 0x0007e20000100a00 */
[-C--:B------:R-:W-:Y:S01]  /*2860*/  LEA R178, P3, R24, R165.reuse, 0x1 ;  /* 0x000000a518b27211 */ /* 0x080fe200078608ff */
[----:B------:R-:W-:Y:S01]  /*2870*/  IMAD R25, R43, 0x4, R8 ;  /* 0x000000042b197824 */ /* 0x000fe200078e0208 */
[----:B------:R-:W-:Y:S01]  /*2880*/  LEA R174, P2, R2, R165, 0x1 ;  /* 0x000000a502ae7211 */ /* 0x000fe200078408ff */
[----:B------:R-:W-:Y:S01]  /*2890*/  STL.64 [R1+0x210], R64 ;  /* 0x0002104001007387 */ /* 0x000fe20000100a00 */
[----:B------:R-:W-:Y:S01]  /*28a0*/  LEA.HI.X.SX32 R179, R24, R41, 0x1, P3 ;  /* 0x0000002918b37211 */ /* 0x000fe200018f0eff */
[----:B--2---:R-:W-:Y:S01]  /*28b0*/  IMAD.WIDE R60, R69, 0x2, R12 ;  /* 0x00000002453c7825 */ /* 0x004fe200078e020c */
[----:B------:R-:W-:-:S02]  /*28c0*/  LEA R26, R43, R25, 0x2 ;  /* 0x000000192b1a7211 */ /* 0x000fc400078e10ff */
[----:B------:R-:W-:Y:S02]  /*28d0*/  LEA.HI.X.SX32 R175, R2, R41, 0x1, P2 ;  /* 0x0000002902af7211 */ /* 0x000fe400010f0eff */
[-C--:B------:R-:W-:Y:S01]  /*28e0*/  LEA R172, P3, R4, R165.reuse, 0x1 ;  /* 0x000000a504ac7211 */ /* 0x080fe200078608ff */
[----:B------:R-:W-:Y:S01]  /*28f0*/  IMAD R27, R43, 0x4, R26 ;  /* 0x000000042b1b7824 */ /* 0x000fe200078e021a */
[----:B------:R-:W-:Y:S01]  /*2900*/  LEA R14, P1, R6, R165, 0x1 ;  /* 0x000000a5060e7211 */ /* 0x000fe200078208ff */
[----:B---3--:R-:W-:Y:S01]  /*2910*/  IMAD.WIDE R62, R59, 0x2, R10 ;  /* 0x000000023b3e7825 */ /* 0x008fe200078e020a */
[----:B------:R-:W-:Y:S01]  /*2920*/  LEA.HI.X.SX32 R173, R4, R41, 0x1, P3 ;  /* 0x0000002904ad7211 */ /* 0x000fe200018f0eff */
[----:B------:R2:W-:Y:S01]  /*2930*/  STL.64 [R1+0x208], R60 ;  /* 0x0002083c01007387 */ /* 0x0005e20000100a00 */
[----:B------:R-:W-:Y:S01]  /*2940*/  LEA R16, P2, R7, R165, 0x1 ;  /* 0x000000a507107211 */ /* 0x000fe200078408ff */
[----:B------:R-:W-:Y:S01]  /*2950*/  IMAD R29, R43, 0x4, R27 ;  /* 0x000000042b1d7824 */ /* 0x000fe200078e021b */
[----:B------:R-:W-:Y:S01]  /*2960*/  LEA.HI.X.SX32 R15, R6, R41, 0x1, P1 ;  /* 0x00000029060f7211 */ /* 0x000fe200008f0eff */
[----:B------:R-:W-:Y:S01]  /*2970*/  IMAD.WIDE R58, R59, 0x2, R12 ;  /* 0x000000023b3a7825 */ /* 0x000fe200078e020c */
[----:B------:R-:W-:Y:S01]  /*2980*/  LEA R18, P3, R8, R165, 0x1 ;  /* 0x000000a508127211 */ /* 0x000fe200078608ff */
[----:B------:R3:W-:Y:S01]  /*2990*/  STL.64 [R1+0x200], R62 ;  /* 0x0002003e01007387 */ /* 0x0007e20000100a00 */
[----:B------:R-:W-:-:S02]  /*29a0*/  LEA R3, R43, R29, 0x2 ;  /* 0x0000001d2b037211 */ /* 0x000fc400078e10ff */
[----:B------:R-:W-:Y:S01]  /*29b0*/  LEA.HI.X.SX32 R17, R7, R41, 0x1, P2 ;  /* 0x0000002907117211 */ /* 0x000fe200010f0eff */
[----:B------:R4:W-:Y:S01]  /*29c0*/  STL.64 [R1+0x1f8], R58 ;  /* 0x0001f83a01007387 */ /* 0x0009e20000100a00 */
[-C--:B------:R-:W-:Y:S01]  /*29d0*/  LEA R20, P1, R25, R165.reuse, 0x1 ;  /* 0x000000a519147211 */ /* 0x080fe200078208ff */
[----:B------:R-:W-:Y:S01]  /*29e0*/  IMAD R31, R43, 0x4, R3 ;  /* 0x000000042b1f7824 */ /* 0x000fe200078e0203 */
[----:B------:R-:W-:Y:S01]  /*29f0*/  LEA R22, P2, R26, R165, 0x1 ;  /* 0x000000a51a167211 */ /* 0x000fe200078408ff */
[----:B--2---:R-:W-:Y:S01]  /*2a00*/  IMAD.WIDE R60, R57, 0x2, R10 ;  /* 0x00000002393c7825 */ /* 0x004fe200078e020a */
[----:B------:R-:W-:Y:S02]  /*2a10*/  LEA.HI.X.SX32 R19, R8, R41, 0x1, P3 ;  /* 0x0000002908137211 */ /* 0x000fe400018f0eff */
[----:B------:R-:W-:Y:S01]  /*2a20*/  LEA R24, P3, R27, R165, 0x1 ;  /* 0x000000a51b187211 */ /* 0x000fe200078608ff */
[----:B------:R-:W-:Y:S01]  /*2a30*/  IMAD R0, R43, 0x4, R31 ;  /* 0x000000042b007824 */ /* 0x000fe200078e021f */
[-C--:B------:R-:W-:Y:S01]  /*2a40*/  LEA.HI.X.SX32 R21, R25, R41.reuse, 0x1, P1 ;  /* 0x0000002919157211 */ /* 0x080fe200008f0eff */
[----:B---3--:R-:W-:Y:S01]  /*2a50*/  IMAD.WIDE R62, R57, 0x2, R12 ;  /* 0x00000002393e7825 */ /* 0x008fe200078e020c */
[----:B------:R-:W-:Y:S01]  /*2a60*/  LEA.HI.X.SX32 R23, R26, R41, 0x1, P2 ;  /* 0x000000291a177211 */ /* 0x000fe200010f0eff */
[----:B------:R2:W-:Y:S01]  /*2a70*/  STL.64 [R1+0x1f0], R60 ;  /* 0x0001f03c01007387 */ /* 0x0005e20000100a00 */
[----:B------:R-:W-:Y:S01]  /*2a80*/  LEA R2, R43, R0, 0x2 ;  /* 0x000000002b027211 */ /* 0x000fe200078e10ff */
[----:B----4-:R-:W-:Y:S01]  /*2a90*/  IMAD.WIDE R58, R54, 0x2, R10 ;  /* 0x00000002363a7825 */ /* 0x010fe200078e020a */
[-C--:B------:R-:W-:Y:S01]  /*2aa0*/  LEA R26, P1, R29, R165.reuse, 0x1 ;  /* 0x000000a51d1a7211 */ /* 0x080fe200078208ff */
[----:B------:R3:W-:Y:S01]  /*2ab0*/  STL.64 [R1+0x1e8], R62 ;  /* 0x0001e83e01007387 */ /* 0x0007e20000100a00 */
[----:B------:R-:W-:Y:S01]  /*2ac0*/  LEA R28, P2, R3, R165, 0x1 ;  /* 0x000000a5031c7211 */ /* 0x000fe200078408ff */
[----:B------:R-:W-:Y:S01]  /*2ad0*/  IMAD R4, R43, 0x4, R2 ;  /* 0x000000042b047824 */ /* 0x000fe200078e0202 */
[-C--:B------:R-:W-:Y:S01]  /*2ae0*/  LEA.HI.X.SX32 R25, R27, R41.reuse, 0x1, P3 ;  /* 0x000000291b197211 */ /* 0x080fe200018f0eff */
[----:B------:R4:W-:Y:S01]  /*2af0*/  STL.64 [R1+0x1e0], R58 ;  /* 0x0001e03a01007387 */ /* 0x0009e20000100a00 */
[----:B------:R-:W-:-:S02]  /*2b00*/  LEA.HI.X.SX32 R27, R29, R41, 0x1, P1 ;  /* 0x000000291d1b7211 */ /* 0x000fc400008f0eff */
[----:B------:R-:W-:Y:S01]  /*2b10*/  LEA R6, R43, R4, 0x2 ;  /* 0x000000042b067211 */ /* 0x000fe200078e10ff */
[----:B--2---:R-:W-:Y:S01]  /*2b20*/  IMAD.WIDE R60, R54, 0x2, R12 ;  /* 0x00000002363c7825 */ /* 0x004fe200078e020c */
[----:B------:R-:W-:Y:S02]  /*2b30*/  LEA.HI.X.SX32 R29, R3, R41, 0x1, P2 ;  /* 0x00000029031d7211 */ /* 0x000fe400010f0eff */
[-C--:B------:R-:W-:Y:S01]  /*2b40*/  LEA R32, P1, R0, R165.reuse, 0x1 ;  /* 0x000000a500207211 */ /* 0x080fe200078208ff */
[----:B------:R-:W-:Y:S01]  /*2b50*/  IMAD R7, R43, 0x4, R6 ;  /* 0x000000042b077824 */ /* 0x000fe200078e0206 */
[----:B------:R-:W-:Y:S01]  /*2b60*/  LEA R30, P3, R31, R165, 0x1 ;  /* 0x000000a51f1e7211 */ /* 0x000fe200078608ff */
[----:B---3--:R-:W-:Y:S01]  /*2b70*/  IMAD.WIDE R62, R50, 0x2, R10 ;  /* 0x00000002323e7825 */ /* 0x008fe200078e020a */
[----:B------:R-:W-:Y:S01]  /*2b80*/  LEA.HI.X.SX32 R33, R0, R41, 0x1, P1 ;  /* 0x0000002900217211 */ /* 0x000fe200008f0eff */
[----:B------:R2:W-:Y:S01]  /*2b90*/  STL.64 [R1+0x1d8], R60 ;  /* 0x0001d83c01007387 */ /* 0x0005e20000100a00 */
[----:B------:R-:W-:Y:S01]  /*2ba0*/  LEA R8, R43, R7, 0x2 ;  /* 0x000000072b087211 */ /* 0x000fe200078e10ff */
[----:B----4-:R-:W-:Y:S01]  /*2bb0*/  IMAD.WIDE R58, R50, 0x2, R12 ;  /* 0x00000002323a7825 */ /* 0x010fe200078e020c */
[C---:B------:R-:W-:Y:S01]  /*2bc0*/  LEA R34, P2, R2.reuse, R165, 0x1 ;  /* 0x000000a502227211 */ /* 0x040fe200078408ff */
[----:B------:R3:W-:Y:S01]  /*2bd0*/  STL.64 [R1+0x1d0], R62 ;  /* 0x0001d03e01007387 */ /* 0x0007e20000100a00 */
[-C--:B------:R-:W-:Y:S01]  /*2be0*/  LEA.HI.X.SX32 R31, R31, R41.reuse, 0x1, P3 ;  /* 0x000000291f1f7211 */ /* 0x080fe200018f0eff */
[----:B------:R-:W-:Y:S01]  /*2bf0*/  IMAD R3, R43, 0x4, R8 ;  /* 0x000000042b037824 */ /* 0x000fe200078e0208 */
[----:B------:R-:W-:Y:S01]  /*2c00*/  LEA.HI.X.SX32 R35, R2, R41, 0x1, P2 ;  /* 0x0000002902237211 */ /* 0x000fe200010f0eff */
[----:B------:R4:W-:Y:S01]  /*2c10*/  STL.64 [R1+0x1c8], R58 ;  /* 0x0001c83a01007387 */ /* 0x0009e20000100a00 */
[----:B------:R-:W-:-:S02]  /*2c20*/  LEA R36, P3, R4, R165, 0x1 ;  /* 0x000000a504247211 */ /* 0x000fc400078608ff */
[C---:B------:R-:W-:Y:S01]  /*2c30*/  LEA R40, R43.reuse, R3, 0x2 ;  /* 0x000000032b287211 */ /* 0x040fe200078e10ff */
[----:B--2---:R-:W-:Y:S01]  /*2c40*/  IMAD.WIDE R60, R46, 0x2, R10 ;  /* 0x000000022e3c7825 */ /* 0x004fe200078e020a */
[----:B------:R-:W-:Y:S02]  /*2c50*/  LEA.HI.X.SX32 R37, R4, R41, 0x1, P3 ;  /* 0x0000002904257211 */ /* 0x000fe400018f0eff */
[-C--:B------:R-:W-:Y:S01]  /*2c60*/  LEA R38, P1, R6, R165.reuse, 0x1 ;  /* 0x000000a506267211 */ /* 0x080fe200078208ff */
[C---:B------:R-:W-:Y:S01]  /*2c70*/  IMAD R0, R43.reuse, 0x4, R40 ;  /* 0x000000042b007824 */ /* 0x040fe200078e0228 */
[----:B------:R-:W-:Y:S01]  /*2c80*/  LEA R142, P3, R8, R165, 0x1 ;  /* 0x000000a5088e7211 */ /* 0x000fe200078608ff */
[----:B---3--:R-:W-:Y:S01]  /*2c90*/  IMAD.WIDE R62, R46, 0x2, R12 ;  /* 0x000000022e3e7825 */ /* 0x008fe200078e020c */
[-C--:B------:R-:W-:Y:S01]  /*2ca0*/  LEA.HI.X.SX32 R39, R6, R41.reuse, 0x1, P1 ;  /* 0x0000002906277211 */ /* 0x080fe200008f0eff */
[----:B------:R2:W-:Y:S01]  /*2cb0*/  STL.64 [R1+0x1c0], R60 ;  /* 0x0001c03c01007387 */ /* 0x0005e20000100a00 */
[C---:B------:R-:W-:Y:S01]  /*2cc0*/  LEA R2, R43.reuse, R0, 0x2 ;  /* 0x000000002b027211 */ /* 0x040fe200078e10ff */
[----:B----4-:R-:W-:Y:S01]  /*2cd0*/  IMAD.WIDE R58, R42, 0x2, R10 ;  /* 0x000000022a3a7825 */ /* 0x010fe200078e020a */
[----:B------:R-:W-:Y:S01]  /*2ce0*/  LEA.HI.X.SX32 R143, R8, R41, 0x1, P3 ;  /* 0x00000029088f7211 */ /* 0x000fe200018f0eff */
[----:B------:R3:W-:Y:S01]  /*2cf0*/  STL.64 [R1+0x1b8], R62 ;  /* 0x0001b83e01007387 */ /* 0x0007e20000100a00 */
[CC--:B------:R-:W-:Y:S01]  /*2d00*/  LEA R156, P3, R0.reuse, R165.reuse, 0x1 ;  /* 0x000000a5009c7211 */ /* 0x0c0fe200078608ff */
[----:B------:R-:W-:Y:S01]  /*2d10*/  IMAD R4, R43, 0x4, R2 ;  /* 0x000000042b047824 */ /* 0x000fe200078e0202 */
[----:B------:R-:W-:Y:S01]  /*2d20*/  LEA R140, P2, R7, R165, 0x1 ;  /* 0x000000a5078c7211 */ /* 0x000fe200078408ff */
[----:B------:R4:W-:Y:S01]  /*2d30*/  STL.64 [R1+0x1b0], R58 ;  /* 0x0001b03a01007387 */ /* 0x0009e20000100a00 */
[-C--:B------:R-:W-:Y:S01]  /*2d40*/  LEA.HI.X.SX32 R157, R0, R41.reuse, 0x1, P3 ;  /* 0x00000029009d7211 */ /* 0x080fe200018f0eff */
[----:B------:R-:W-:Y:S01]  /*2d50*/  IMAD.MOV.U32 R8, RZ, RZ, -0x800000 ;  /* 0xff800000ff087424 */ /* 0x000fe200078e00ff */
[----:B------:R-:W-:Y:S01]  /*2d60*/  LEA R6, R43, R4, 0x2 ;  /* 0x000000042b067211 */ /* 0x000fe200078e10ff */
[----:B--2---:R-:W-:Y:S01]  /*2d70*/  IMAD.WIDE R60, R42, 0x2, R12 ;  /* 0x000000022a3c7825 */ /* 0x004fe200078e020c */
[----:B------:R-:W-:-:S02]  /*2d80*/  LEA.HI.X.SX32 R141, R7, R41, 0x1, P2 ;  /* 0x00000029078d7211 */ /* 0x000fc400010f0eff */
[-C--:B------:R-:W-:Y:S01]  /*2d90*/  LEA R152, P1, R3, R165.reuse, 0x1 ;  /* 0x000000a503987211 */ /* 0x080fe200078208ff */
[----:B------:R-:W-:Y:S01]  /*2da0*/  IMAD R0, R43, 0x4, R6 ;  /* 0x000000042b007824 */ /* 0x000fe200078e0206 */
[----:B------:R-:W-:Y:S01]  /*2db0*/  LEA R154, P2, R40, R165, 0x1 ;  /* 0x000000a5289a7211 */ /* 0x000fe200078408ff */
[----:B------:R2:W-:Y:S01]  /*2dc0*/  STL.64 [R1+0x1a8], R60 ;  /* 0x0001a83c01007387 */ /* 0x0005e20000100a00 */
[----:B------:R-:W-:Y:S01]  /*2dd0*/  LEA.HI.X.SX32 R153, R3, R41, 0x1, P1 ;  /* 0x0000002903997211 */ /* 0x000fe200008f0eff */
[C---:B------:R-:W-:Y:S01]  /*2de0*/  IMAD R3, R9.reuse, 0xf, RZ ;  /* 0x0000000f09037824 */ /* 0x040fe200078e02ff */
[----:B------:R-:W-:Y:S01]  /*2df0*/  LEA R164, P4, R0, R165, 0x1 ;  /* 0x000000a500a47211 */ /* 0x000fe200078808ff */
[----:B------:R-:W-:Y:S01]  /*2e00*/  IMAD R43, R9, 0x15, RZ ;  /* 0x00000015092b7824 */ /* 0x000fe200078e02ff */
[----:B------:R-:W-:Y:S01]  /*2e10*/  LEA.HI.X.SX32 R155, R40, R41, 0x1, P2 ;  /* 0x00000029289b7211 */ /* 0x000fe200010f0eff */
[----:B---3--:R-:W-:Y:S01]  /*2e20*/  IMAD.WIDE R62, R3, 0x2, R10 ;  /* 0x00000002033e7825 */ /* 0x008fe200078e020a */
[----:B------:R-:W-:-:S02]  /*2e30*/  LEA R158, P1, R2, R165, 0x1 ;  /* 0x000000a5029e7211 */ /* 0x000fc400078208ff */
[-C--:B------:R-:W-:Y:S01]  /*2e40*/  LEA R160, P2, R4, R165.reuse, 0x1 ;  /* 0x000000a504a07211 */ /* 0x080fe200078408ff */
[----:B----4-:R-:W-:Y:S01]  /*2e50*/  IMAD.WIDE R58, R3, 0x2, R12 ;  /* 0x00000002033a7825 */ /* 0x010fe200078e020c */
[----:B------:R-:W-:Y:S01]  /*2e60*/  LEA R162, P3, R6, R165, 0x1 ;  /* 0x000000a506a27211 */ /* 0x000fe200078608ff */
[----:B------:R3:W-:Y:S01]  /*2e70*/  STL.64 [R1+0x1a0], R62 ;  /* 0x0001a03e01007387 */ /* 0x0007e20000100a00 */
[-C--:B------:R-:W-:Y:S01]  /*2e80*/  LEA.HI.X.SX32 R165, R0, R41.reuse, 0x1, P4 ;  /* 0x0000002900a57211 */ /* 0x080fe200020f0eff */
[C---:B------:R-:W-:Y:S01]  /*2e90*/  IMAD R40, R9.reuse, 0x13, RZ ;  /* 0x0000001309287824 */ /* 0x040fe200078e02ff */
[C---:B------:R-:W-:Y:S01]  /*2ea0*/  SHF.L.U32 R0, R9.reuse, 0x4, RZ ;  /* 0x0000000409007819 */ /* 0x040fe200000006ff */
[----:B------:R4:W-:Y:S01]  /*2eb0*/  STL.64 [R1+0x198], R58 ;  /* 0x0001983a01007387 */ /* 0x0009e20000100a00 */
[-C--:B------:R-:W-:Y:S01]  /*2ec0*/  LEA.HI.X.SX32 R159, R2, R41.reuse, 0x1, P1 ;  /* 0x00000029029f7211 */ /* 0x080fe200008f0eff */
[----:B------:R-:W-:Y:S01]  /*2ed0*/  IMAD R2, R9, 0x11, RZ ;  /* 0x0000001109027824 */ /* 0x000fe200078e02ff */
[-C--:B------:R-:W-:Y:S01]  /*2ee0*/  LEA.HI.X.SX32 R161, R4, R41.reuse, 0x1, P2 ;  /* 0x0000002904a17211 */ /* 0x080fe200010f0eff */
[----:B--2---:R-:W-:Y:S01]  /*2ef0*/  IMAD.WIDE R60, R0, 0x2, R10 ;  /* 0x00000002003c7825 */ /* 0x004fe200078e020a */
[----:B------:R-:W-:-:S02]  /*2f00*/  LEA.HI.X.SX32 R163, R6, R41, 0x1, P3 ;  /* 0x0000002906a37211 */ /* 0x000fc400018f0eff */
[----:B------:R-:W-:Y:S02]  /*2f10*/  CS2R R6, SRZ ;  /* 0x0000000000067805 */ /* 0x000fe4000001ff00 */
[----:B------:R-:W-:Y:S01]  /*2f20*/  MOV R167, 0x3f800000 ;  /* 0x3f80000000a77802 */ /* 0x000fe20000000f00 */
[----:B------:R-:W-:Y:S01]  /*2f30*/  IMAD R4, R9, 0x12, RZ ;  /* 0x0000001209047824 */ /* 0x000fe200078e02ff */
[----:B------:R2:W-:Y:S01]  /*2f40*/  STL.64 [R1+0x190], R60 ;  /* 0x0001903c01007387 */ /* 0x0005e20000100a00 */
[----:B---3--:R-:W-:Y:S01]  /*2f50*/  IMAD.WIDE R62, R0, 0x2, R12 ;  /* 0x00000002003e7825 */ /* 0x008fe200078e020c */
[----:B------:R-:W-:-:S03]  /*2f60*/  MOV R169, 0x3f800000 ;  /* 0x3f80000000a97802 */ /* 0x000fc60000000f00 */
[C---:B----4-:R-:W-:Y:S01]  /*2f70*/  IMAD.WIDE R58, R2.reuse, 0x2, R10 ;  /* 0x00000002023a7825 */ /* 0x050fe200078e020a */
[----:B------:R-:W-:Y:S03]  /*2f80*/  STL.64 [R1+0x188], R62 ;  /* 0x0001883e01007387 */ /* 0x000fe60000100a00 */
[----:B------:R-:W-:Y:S01]  /*2f90*/  IMAD R41, R9, 0x14, RZ ;  /* 0x0000001409297824 */ /* 0x000fe200078e02ff */
[----:B------:R3:W-:Y:S01]  /*2fa0*/  STL.64 [R1+0x180], R58 ;  /* 0x0001803a01007387 */ /* 0x0007e20000100a00 */
[----:B------:R-:W-:Y:S01]  /*2fb0*/  MOV R9, 0xff800000 ;  /* 0xff80000000097802 */ /* 0x000fe20000000f00 */
[----:B--2---:R-:W-:-:S04]  /*2fc0*/  IMAD.WIDE R60, R2, 0x2, R12 ;  /* 0x00000002023c7825 */ /* 0x004fc800078e020c */
[C---:B------:R-:W-:Y:S01]  /*2fd0*/  IMAD.WIDE R2, R4.reuse, 0x2, R10 ;  /* 0x0000000204027825 */ /* 0x040fe200078e020a */
[----:B------:R2:W-:Y:S04]  /*2fe0*/  STL.64 [R1+0x178], R60 ;  /* 0x0001783c01007387 */ /* 0x0005e80000100a00 */
[----:B------:R4:W-:Y:S01]  /*2ff0*/  STL.64 [R1+0x170], R2 ;  /* 0x0001700201007387 */ /* 0x0009e20000100a00 */
[----:B---3--:R-:W-:-:S05]  /*3000*/  IMAD.WIDE R58, R4, 0x2, R12 ;  /* 0x00000002043a7825 */ /* 0x008fca00078e020c */
[----:B------:R3:W-:Y:S01]  /*3010*/  STL.64 [R1+0x168], R58 ;  /* 0x0001683a01007387 */ /* 0x0007e20000100a00 */
[----:B--2---:R-:W-:-:S04]  /*3020*/  IMAD.WIDE R60, R40, 0x2, R10 ;  /* 0x00000002283c7825 */ /* 0x004fc800078e020a */
[----:B----4-:R-:W-:Y:S01]  /*3030*/  IMAD.WIDE R2, R40, 0x2, R12 ;  /* 0x0000000228027825 */ /* 0x010fe200078e020c */
[----:B------:R-:W-:Y:S04]  /*3040*/  STL.64 [R1+0x160], R60 ;  /* 0x0001603c01007387 */ /* 0x000fe80000100a00 */
[----:B------:R2:W-:Y:S01]  /*3050*/  STL.64 [R1+0x158], R2 ;  /* 0x0001580201007387 */ /* 0x0005e20000100a00 */
[----:B---3--:R-:W-:-:S04]  /*3060*/  IMAD.WIDE R58, R41, 0x2, R10 ;  /* 0x00000002293a7825 */ /* 0x008fc800078e020a */
[----:B------:R-:W-:Y:S01]  /*3070*/  IMAD.WIDE R40, R41, 0x2, R12 ;  /* 0x0000000229287825 */ /* 0x000fe200078e020c */
[----:B------:R-:W-:Y:S04]  /*3080*/  STL.64 [R1+0x150], R58 ;  /* 0x0001503a01007387 */ /* 0x000fe80000100a00 */
[----:B------:R3:W-:Y:S01]  /*3090*/  STL.64 [R1+0x148], R40 ;  /* 0x0001482801007387 */ /* 0x0007e20000100a00 */
[----:B--2---:R-:W-:-:S04]  /*30a0*/  IMAD.WIDE R2, R43, 0x2, R10 ;  /* 0x000000022b027825 */ /* 0x004fc800078e020a */
[----:B------:R-:W-:Y:S01]  /*30b0*/  IMAD.WIDE R42, R43, 0x2, R12 ;  /* 0x000000022b2a7825 */ /* 0x000fe200078e020c */
[----:B------:R2:W-:Y:S04]  /*30c0*/  STL.64 [R1+0x140], R2 ;  /* 0x0001400201007387 */ /* 0x0005e80000100a00 */
[----:B------:R4:W-:Y:S01]  /*30d0*/  STL.64 [R1+0x138], R42 ;  /* 0x0001382a01007387 */ /* 0x0009e20000100a00 */
[----:B---3--:R-:W-:-:S05]  /*30e0*/  IMAD.WIDE R40, R44, 0x2, R10 ;  /* 0x000000022c287825 */ /* 0x008fca00078e020a */
[----:B------:R3:W-:Y:S01]  /*30f0*/  STL.64 [R1+0x130], R40 ;  /* 0x0001302801007387 */ /* 0x0007e20000100a00 */
[----:B--2---:R-:W-:-:S04]  /*3100*/  IMAD.WIDE R2, R44, 0x2, R12 ;  /* 0x000000022c027825 */ /* 0x004fc800078e020c */
[C---:B----4-:R-:W-:Y:S01]  /*3110*/  IMAD.WIDE R42, R45.reuse, 0x2, R10 ;  /* 0x000000022d2a7825 */ /* 0x050fe200078e020a */
[----:B------:R2:W-:Y:S04]  /*3120*/  STL.64 [R1+0x128], R2 ;  /* 0x0001280201007387 */ /* 0x0005e80000100a00 */
[----:B------:R4:W-:Y:S01]  /*3130*/  STL.64 [R1+0x120], R42 ;  /* 0x0001202a01007387 */ /* 0x0009e20000100a00 */
[----:B---3--:R-:W-:-:S05]  /*3140*/  IMAD.WIDE R40, R45, 0x2, R12 ;  /* 0x000000022d287825 */ /* 0x008fca00078e020c */
[----:B------:R3:W-:Y:S01]  /*3150*/  STL.64 [R1+0x118], R40 ;  /* 0x0001182801007387 */ /* 0x0007e20000100a00 */
[----:B--2---:R-:W-:-:S04]  /*3160*/  IMAD.WIDE R2, R47, 0x2, R10 ;  /* 0x000000022f027825 */ /* 0x004fc800078e020a */
[----:B----4-:R-:W-:Y:S01]  /*3170*/  IMAD.WIDE R42, R47, 0x2, R12 ;  /* 0x000000022f2a7825 */ /* 0x010fe200078e020c */
        /* <DEDUP_REMOVED lines=28> */
[----:B--2---:R-:W-:-:S05]  /*3340*/  IMAD.WIDE R2, R56, 0x2, R12 ;  /* 0x0000000238027825 */ /* 0x004fca00078e020c */
[----:B01----:R4:W-:Y:S02]  /*3350*/  STL.64 [R1+0x98], R2 ;  /* 0x0000980201007387 */ /* 0x0039e40000100a00 */
.L_x_1:
[----:B----4-:R-:W2:Y:S04]  /*3360*/  LDL.64 R40, [R1+0x250] ;  /* 0x0002500001287983 */ /* 0x010ea80000100a00 */
[----:B------:R-:W3:Y:S04]  /*3370*/  LDL.64 R54, [R1+0x240] ;  /* 0x0002400001367983 */ /* 0x000ee80000100a00 */
[----:B------:R-:W4:Y:S04]  /*3380*/  LDL.64 R50, [R1+0x238] ;  /* 0x0002380001327983 */ /* 0x000f280000100a00 */
[----:B------:R-:W5:Y:S04]  /*3390*/  LDL.64 R60, [R1+0x228] ;  /* 0x00022800013c7983 */ /* 0x000f680000100a00 */
[----:B------:R-:W5:Y:S04]  /*33a0*/  LDL.64 R74, [R1+0x220] ;  /* 0x00022000014a7983 */ /* 0x000f680000100a00 */
[----:B------:R-:W5:Y:S04]  /*33b0*/  LDL.64 R44, [R1+0x248] ;  /* 0x00024800012c7983 */ /* 0x000f680000100a00 */
[----:B------:R-:W5:Y:S04]  /*33c0*/  LDL.64 R48, [R1+0x218] ;  /* 0x0002180001307983 */ /* 0x000f680000100a00 */
[----:B------:R-:W5:Y:S04]  /*33d0*/  LDL.64 R66, [R1+0x210] ;  /* 0x0002100001427983 */ /* 0x000f680000100a00 */
[----:B------:R-:W5:Y:S04]  /*33e0*/  LDL.64 R58, [R1+0x200] ;  /* 0x00020000013a7983 */ /* 0x000f680000100a00 */
[----:B------:R-:W5:Y:S01]  /*33f0*/  LDL.64 R148, [R1+0x208] ;  /* 0x0002080001947983 */ /* 0x000f620000100a00 */
[----:B------:R-:W-:-:S03]  /*3400*/  IMAD.WIDE R42, R6, 0x2, R10 ;  /* 0x00000002062a7825 */ /* 0x000fc600078e020a */
[----:B------:R-:W5:Y:S04]  /*3410*/  LDL.64 R64, [R1+0x1f0] ;  /* 0x0001f00001407983 */ /* 0x000f680000100a00 */
[----:B------:R3:W5:Y:S04]  /*3420*/  LDG.E.U16 R69, desc[UR10][R42.64] ;  /* 0x0000000a2a457981 */ /* 0x000768000c1e1500 */
[----:B------:R-:W5:Y:S04]  /*3430*/  LDL.64 R72, [R1+0x1e8] ;  /* 0x0001e80001487983 */ /* 0x000f680000100a00 */
        /* <DEDUP_REMOVED lines=11> */
[----:B------:R-:W5:Y:S04]  /*34f0*/  LDG.E.U16 R3, desc[UR10][R2.64] ;  /* 0x0000000a02037981 */ /* 0x000f68000c1e1500 */
        /* <DEDUP_REMOVED lines=10> */
[----:B------:R-:W0:Y:S03]  /*35a0*/  S2R R252, SR_TID.X ;  /* 0x0000000000fc7919 */ /* 0x000e260000002100 */
[----:B------:R-:W5:Y:S04]  /*35b0*/  LDL.64 R244, [R1+0x78] ;  /* 0x0000780001f47983 */ /* 0x000f680000100a00 */
[----:B------:R-:W5:Y:S01]  /*35c0*/  LDL.64 R242, [R1+0x70] ;  /* 0x0000700001f27983 */ /* 0x000f620000100a00 */
[----:B--2---:R-:W-:-:S04]  /*35d0*/  IMAD.WIDE R40, R6, 0x2, R40 ;  /* 0x0000000206287825 */ /* 0x004fc800078e0228 */
[C---:B---3--:R-:W-:Y:S01]  /*35e0*/  IMAD.WIDE R42, R6.reuse, 0x2, R54 ;  /* 0x00000002062a7825 */ /* 0x048fe200078e0236 */
[----:B------:R4:W2:Y:S04]  /*35f0*/  LDG.E.U16 R57, desc[UR10][R40.64] ;  /* 0x0000000a28397981 */ /* 0x0008a8000c1e1500 */
[----:B------:R-:W3:Y:S01]  /*3600*/  LDL.64 R54, [R1+0x1e0] ;  /* 0x0001e00001367983 */ /* 0x000ee20000100a00 */
[----:B----4-:R-:W-:-:S03]  /*3610*/  IMAD.WIDE R40, R6, 0x2, R50 ;  /* 0x0000000206287825 */ /* 0x010fc600078e0232 */
[----:B------:R5:W4:Y:S04]  /*3620*/  LDG.E.U16 R51, desc[UR10][R42.64] ;  /* 0x0000000a2a337981 */ /* 0x000b28000c1e1500 */
[----:B------:R1:W2:Y:S01]  /*3630*/  LDG.E.U16 R50, desc[UR10][R40.64] ;  /* 0x0000000a28327981 */ /* 0x0002a2000c1e1500 */
[----:B-----5:R-:W-:-:S03]  /*3640*/  IMAD.WIDE R42, R6, 0x2, R60 ;  /* 0x00000002062a7825 */ /* 0x020fc600078e023c */
[----:B------:R-:W5:Y:S01]  /*3650*/  LDL.64 R60, [R1+0x1c8] ;  /* 0x0001c800013c7983 */ /* 0x000f620000100a00 */
[----:B-1----:R-:W-:-:S03]  /*3660*/  IMAD.WIDE R40, R6, 0x2, R74 ;  /* 0x0000000206287825 */ /* 0x002fc600078e024a */
[----:B------:R-:W2:Y:S01]  /*3670*/  LDL.64 R74, [R1+0x1b0] ;  /* 0x0001b000014a7983 */ /* 0x000ea20000100a00 */
[----:B------:R-:W-:-:S03]  /*3680*/  IMAD.WIDE R44, R6, 0x2, R44 ;  /* 0x00000002062c7825 */ /* 0x000fc600078e022c */
[----:B------:R-:W2:Y:S01]  /*3690*/  LDG.E.U16 R41, desc[UR10][R40.64] ;  /* 0x0000000a28297981 */ /* 0x000ea2000c1e1500 */
[----:B------:R-:W-:-:S03]  /*36a0*/  IMAD.WIDE R48, R6, 0x2, R48 ;  /* 0x0000000206307825 */ /* 0x000fc600078e0230 */
[----:B------:R-:W2:Y:S01]  /*36b0*/  LDG.E.U16 R56, desc[UR10][R44.64] ;  /* 0x0000000a2c387981 */ /* 0x000ea2000c1e1500 */
[----:B------:R-:W-:-:S03]  /*36c0*/  IMAD.WIDE R190, R6, 0x2, R58 ;  /* 0x0000000206be7825 */ /* 0x000fc600078e023a */
[----:B------:R-:W2:Y:S04]  /*36d0*/  LDL.64 R58, [R1+0x1a0] ;  /* 0x0001a000013a7983 */ /* 0x000ea80000100a00 */
[----:B------:R1:W2:Y:S04]  /*36e0*/  LDG.E.U16 R40, desc[UR10][R48.64] ;  /* 0x0000000a30287981 */ /* 0x0002a8000c1e1500 */
[----:B------:R0:W4:Y:S01]  /*36f0*/  LDG.E.U16 R45, desc[UR10][R42.64] ;  /* 0x0000000a2a2d7981 */ /* 0x000122000c1e1500 */
[----:B------:R-:W-:-:S03]  /*3700*/  IMAD.WIDE R52, R6, 0x2, R52 ;  /* 0x0000000206347825 */ /* 0x000fc600078e0234 */
[----:B------:R-:W4:Y:S01]  /*3710*/  LDG.E.U16 R190, desc[UR10][R190.64] ;  /* 0x0000000abebe7981 */ /* 0x000f22000c1e1500 */
[----:B-1----:R-:W-:-:S03]  /*3720*/  IMAD.WIDE R48, R6, 0x2, R148 ;  /* 0x0000000206307825 */ /* 0x002fc600078e0294 */
[----:B------:R-:W4:Y:S01]  /*3730*/  LDL.64 R148, [R1+0x1a8] ;  /* 0x0001a80001947983 */ /* 0x000f220000100a00 */
[----:B0-----:R-:W-:-:S03]  /*3740*/  IMAD.WIDE R42, R6, 0x2, R66 ;  /* 0x00000002062a7825 */ /* 0x001fc600078e0242 */
[----:B------:R-:W4:Y:S04]  /*3750*/  LDL.64 R66, [R1+0x1b8] ;  /* 0x0001b80001427983 */ /* 0x000f280000100a00 */
[----:B------:R0:W4:Y:S02]  /*3760*/  LDG.E.U16 R2, desc[UR10][R42.64] ;  /* 0x0000000a2a027981 */ /* 0x000124000c1e1500 */
[C---:B0-----:R-:W-:Y:S02]  /*3770*/  IMAD.WIDE R42, R6.reuse, 0x2, R64 ;  /* 0x00000002062a7825 */ /* 0x041fe400078e0240 */
[----:B------:R0:W4:Y:S04]  /*3780*/  LDG.E.U16 R65, desc[UR10][R48.64] ;  /* 0x0000000a30417981 */ /* 0x000128000c1e1500 */
[----:B------:R1:W4:Y:S01]  /*3790*/  LDG.E.U16 R64, desc[UR10][R42.64] ;  /* 0x0000000a2a407981 */ /* 0x000322000c1e1500 */
[----:B0-----:R-:W-:-:S03]  /*37a0*/  IMAD.WIDE R48, R6, 0x2, R72 ;  /* 0x0000000206307825 */ /* 0x001fc600078e0248 */
[----:B------:R0:W4:Y:S01]  /*37b0*/  LDG.E.U16 R73, desc[UR10][R52.64] ;  /* 0x0000000a34497981 */ /* 0x000122000c1e1500 */
[----:B-1----:R-:W-:-:S03]  /*37c0*/  IMAD.WIDE R42, R6, 0x2, R62 ;  /* 0x00000002062a7825 */ /* 0x002fc600078e023e */
[----:B------:R5:W4:Y:S01]  /*37d0*/  LDG.E.U16 R63, desc[UR10][R48.64] ;  /* 0x0000000a303f7981 */ /* 0x000b22000c1e1500 */
[----:B0-----:R-:W-:-:S03]  /*37e0*/  IMAD.WIDE R52, R6, 0x2, R70 ;  /* 0x0000000206347825 */ /* 0x001fc600078e0246 */
[----:B------:R-:W4:Y:S01]  /*37f0*/  LDL.64 R70, [R1+0x178] ;  /* 0x0001780001467983 */ /* 0x000f220000100a00 */
[----:B---3--:R-:W-:-:S04]  /*3800*/  IMAD.WIDE R54, R6, 0x2, R54 ;  /* 0x0000000206367825 */ /* 0x008fc800078e0236 */
[C---:B-----5:R-:W-:Y:S02]  /*3810*/  IMAD.WIDE R48, R6.reuse, 0x2, R60 ;  /* 0x0000000206307825 */ /* 0x060fe400078e023c */
[----:B------:R0:W3:Y:S04]  /*3820*/  LDG.E.U16 R60, desc[UR10][R42.64] ;  /* 0x0000000a2a3c7981 */ /* 0x0000e8000c1e1500 */
[----:B------:R-:W5:Y:S01]  /*3830*/  LDG.E.U16 R61, desc[UR10][R54.64] ;  /* 0x0000000a363d7981 */ /* 0x000f62000c1e1500 */
[----:B0-----:R-:W-:-:S03]  /*3840*/  IMAD.WIDE R42, R6, 0x2, R146 ;  /* 0x00000002062a7825 */ /* 0x001fc600078e0292 */
[----:B------:R-:W3:Y:S04]  /*3850*/  LDL.64 R146, [R1+0x168] ;  /* 0x0001680001927983 */ /* 0x000ee80000100a00 */
[----:B------:R0:W5:Y:S01]  /*3860*/  LDG.E.U16 R55, desc[UR10][R52.64] ;  /* 0x0000000a34377981 */ /* 0x000162000c1e1500 */
[----:B--2---:R-:W-:-:S03]  /*3870*/  IMAD.WIDE R58, R6, 0x2, R58 ;  /* 0x00000002063a7825 */ /* 0x004fc600078e023a */
[----:B------:R-:W2:Y:S04]  /*3880*/  LDG.E.U16 R54, desc[UR10][R48.64] ;  /* 0x0000000a30367981 */ /* 0x000ea8000c1e1500 */
[----:B------:R-:W2:Y:S01]  /*3890*/  LDG.E.U16 R4, desc[UR10][R58.64] ;  /* 0x0000000a3a047981 */ /* 0x000ea2000c1e1500 */
[----:B0-----:R-:W-:-:S03]  /*38a0*/  IMAD.WIDE R52, R6, 0x2, R74 ;  /* 0x0000000206347825 */ /* 0x001fc600078e024a */
[----:B------:R-:W2:Y:S04]  /*38b0*/  LDL.64 R74, [R1+0x158] ;  /* 0x00015800014a7983 */ /* 0x000ea80000100a00 */
[----:B------:R0:W2:Y:S01]  /*38c0*/  LDG.E.U16 R44, desc[UR10][R52.64] ;  /* 0x0000000a342c7981 */ /* 0x0000a2000c1e1500 */
[----:B----4-:R-:W-:-:S03]  /*38d0*/  IMAD.WIDE R66, R6, 0x2, R66 ;  /* 0x0000000206427825 */ /* 0x010fc600078e0242 */
[----:B------:R1:W4:Y:S04]  /*38e0*/  LDG.E.U16 R49, desc[UR10][R42.64] ;  /* 0x0000000a2a317981 */ /* 0x000328000c1e1500 */
[----:B------:R1:W4:Y:S01]  /*38f0*/  LDG.E.U16 R48, desc[UR10][R66.64] ;  /* 0x0000000a42307981 */ /* 0x000322000c1e1500 */
[----:B0-----:R-:W-:-:S03]  /*3900*/  IMAD.WIDE R52, R6, 0x2, R198 ;  /* 0x0000000206347825 */ /* 0x001fc600078e02c6 */
[----:B------:R-:W4:Y:S01]  /*3910*/  LDL.64 R198, [R1+0x138] ;  /* 0x0001380001c67983 */ /* 0x000f220000100a00 */
[----:B-1----:R-:W-:-:S03]  /*3920*/  IMAD.WIDE R42, R6, 0x2, R148 ;  /* 0x00000002062a7825 */ /* 0x002fc600078e0294 */
[----:B------:R0:W4:Y:S01]  /*3930*/  LDG.E.U16 R0, desc[UR10][R52.64] ;  /* 0x0000000a34007981 */ /* 0x000122000c1e1500 */
[----:B------:R-:W-:-:S03]  /*3940*/  IMAD.WIDE R66, R6, 0x2, R196 ;  /* 0x0000000206427825 */ /* 0x000fc600078e02c4 */
[----:B------:R-:W4:Y:S01]  /*3950*/  LDL.64 R148, [R1+0x140] ;  /* 0x0001400001947983 */ /* 0x000f220000100a00 */
[----:B------:R-:W1:Y:S01]  /*3960*/  LDC R196, c[0x0][0x3c4] ;  /* 0x0000f100ffc47b82 */ /* 0x000e620000000800 */
[C---:B------:R-:W-:Y:S02]  /*3970*/  IMAD.WIDE R58, R6.reuse, 0x2, R194 ;  /* 0x00000002063a7825 */ /* 0x040fe400078e02c2 */
[----:B------:R-:W5:Y:S02]  /*3980*/  LDL.64 R194, [R1+0x130] ;  /* 0x0001300001c27983 */ /* 0x000f640000100a00 */
[C---:B0-----:R-:W-:Y:S02]  /*3990*/  IMAD.WIDE R52, R6.reuse, 0x2, R170 ;  /* 0x0000000206347825 */ /* 0x041fe400078e02aa */
[----:B------:R-:W5:Y:S04]  /*39a0*/  LDL.64 R170, [R1+0x108] ;  /* 0x0001080001aa7983 */ /* 0x000f680000100a00 */
[----:B------:R-:W5:Y:S04]  /*39b0*/  LDG.E.U16 R66, desc[UR10][R66.64] ;  /* 0x0000000a42427981 */ /* 0x000f68000c1e1500 */
[----:B------:R0:W5:Y:S01]  /*39c0*/  LDG.E.U16 R72, desc[UR10][R52.64] ;  /* 0x0000000a34487981 */ /* 0x000162000c1e1500 */
[----:B------:R-:W-:-:S03]  /*39d0*/  IMAD.WIDE R46, R6, 0x2, R46 ;  /* 0x00000002062e7825 */ /* 0x000fc600078e022e */
[----:B------:R-:W5:Y:S04]  /*39e0*/  LDG.E.U16 R43, desc[UR10][R42.64] ;  /* 0x0000000a2a2b7981 */ /* 0x000f68000c1e1500 */
[----:B------:R0:W5:Y:S02]  /*39f0*/  LDG.E.U16 R67, desc[UR10][R58.64] ;  /* 0x0000000a3a437981 */ /* 0x000164000c1e1500 */
[C---:B0-----:R-:W-:Y:S02]  /*3a00*/  IMAD.WIDE R52, R6.reuse, 0x2, R214 ;  /* 0x0000000206347825 */ /* 0x041fe400078e02d6 */
[----:B------:R-:W5:Y:S04]  /*3a10*/  LDL.64 R214, [R1+0xe8] ;  /* 0x0000e80001d67983 */ /* 0x000f680000100a00 */
[----:B------:R-:W5:Y:S01]  /*3a20*/  LDG.E.U16 R52, desc[UR10][R52.64] ;  /* 0x0000000a34347981 */ /* 0x000f62000c1e1500 */
[----:B------:R-:W-:-:S03]  /*3a30*/  IMAD.WIDE R58, R6, 0x2, R192 ;  /* 0x00000002063a7825 */ /* 0x000fc600078e02c0 */
[----:B------:R-:W5:Y:S01]  /*3a40*/  LDL.64 R192, [R1+0x128] ;  /* 0x0001280001c07983 */ /* 0x000f620000100a00 */
[----:B------:R-:W-:-:S03]  /*3a50*/  IMAD.WIDE R150, R6, 0x2, R150 ;  /* 0x0000000206967825 */ /* 0x000fc600078e0296 */
[----:B------:R-:W5:Y:S01]  /*3a60*/  LDG.E.U16 R46, desc[UR10][R46.64] ;  /* 0x0000000a2e2e7981 */ /* 0x000f62000c1e1500 */
[----:B------:R-:W-:-:S03]  /*3a70*/  IMAD.WIDE R70, R6, 0x2, R70 ;  /* 0x0000000206467825 */ /* 0x000fc600078e0246 */
[----:B------:R-:W5:Y:S04]  /*3a80*/  LDG.E.U16 R58, desc[UR10][R58.64] ;  /* 0x0000000a3a3a7981 */ /* 0x000f68000c1e1500 */
[----:B------:R-:W5:Y:S04]  /*3a90*/  LDG.E.U16 R71, desc[UR10][R70.64] ;  /* 0x0000000a46477981 */ /* 0x000f68000c1e1500 */
[----:B------:R-:W5:Y:S01]  /*3aa0*/  LDG.E.U16 R47, desc[UR10][R150.64] ;  /* 0x0000000a962f7981 */ /* 0x000f62000c1e1500 */
[----:B---3--:R-:W-:-:S05]  /*3ab0*/  IMAD.WIDE R146, R6, 0x2, R146 ;  /* 0x0000000206927825 */ /* 0x008fca00078e0292 */
[----:B------:R0:W3:Y:S02]  /*3ac0*/  LDG.E.U16 R62, desc[UR10][R146.64] ;  /* 0x0000000a923e7981 */ /* 0x0000e4000c1e1500 */
[C---:B0-----:R-:W-:Y:S02]  /*3ad0*/  IMAD.WIDE R146, R6.reuse, 0x2, R210 ;  /* 0x0000000206927825 */ /* 0x041fe400078e02d2 */
[----:B------:R-:W3:Y:S04]  /*3ae0*/  LDL.64 R210, [R1+0xf0] ;  /* 0x0000f00001d27983 */ /* 0x000ee80000100a00 */
[----:B------:R5:W3:Y:S01]  /*3af0*/  LDG.E.U16 R53, desc[UR10][R146.64] ;  /* 0x0000000a92357981 */ /* 0x000ae2000c1e1500 */
[----:B--2---:R-:W-:-:S05]  /*3b00*/  IMAD.WIDE R74, R6, 0x2, R74 ;  /* 0x00000002064a7825 */ /* 0x004fca00078e024a */
[----:B------:R-:W2:Y:S01]  /*3b10*/  LDG.E.U16 R59, desc[UR10][R74.64] ;  /* 0x0000000a4a3b7981 */ /* 0x000ea2000c1e1500 */
[----:B----4-:R-:W-:-:S05]  /*3b20*/  IMAD.WIDE R148, R6, 0x2, R148 ;  /* 0x0000000206947825 */ /* 0x010fca00078e0294 */
[----:B------:R0:W4:Y:S01]  /*3b30*/  LDG.E.U16 R42, desc[UR10][R148.64] ;  /* 0x0000000a942a7981 */ /* 0x000122000c1e1500 */
[----:B-----5:R-:W-:-:S04]  /*3b40*/  IMAD.WIDE R146, R6, 0x2, R170 ;  /* 0x0000000206927825 */ /* 0x020fc800078e02aa */
[----:B-1----:R-:W-:Y:S01]  /*3b50*/  IMAD.WIDE R170, R196, 0x2, R10 ;  /* 0x00000002c4aa7825 */ /* 0x002fe200078e020a */
[----:B------:R1:W5:Y:S03]  /*3b60*/  LDG.E.U16 R70, desc[UR10][R146.64] ;  /* 0x0000000a92467981 */ /* 0x000366000c1e1500 */
[----:B0-----:R-:W-:-:S04]  /*3b70*/  IMAD.WIDE R148, R6, 0x2, R194 ;  /* 0x0000000206947825 */ /* 0x001fc800078e02c2 */
[----:B------:R-:W-:-:S04]  /*3b80*/  IMAD.WIDE R170, R6, 0x2, R170 ;  /* 0x0000000206aa7825 */ /* 0x000fc800078e02aa */
[C---:B------:R-:W-:Y:S01]  /*3b90*/  IMAD.WIDE R74, R6.reuse, 0x2, R206 ;  /* 0x00000002064a7825 */ /* 0x040fe200078e02ce */
[----:B------:R0:W2:Y:S03]  /*3ba0*/  LDG.E.U16 R194, desc[UR10][R170.64] ;  /* 0x0000000aaac27981 */ /* 0x0000a6000c1e1500 */
[C---:B-1----:R-:W-:Y:S01]  /*3bb0*/  IMAD.WIDE R146, R6.reuse, 0x2, R198 ;  /* 0x0000000206927825 */ /* 0x042fe200078e02c6 */
[----:B------:R1:W2:Y:S03]  /*3bc0*/  LDG.E.U16 R68, desc[UR10][R74.64] ;  /* 0x0000000a4a447981 */ /* 0x0002a6000c1e1500 */
[C---:B------:R-:W-:Y:S01]  /*3bd0*/  IMAD.WIDE R150, R6.reuse, 0x2, R192 ;  /* 0x0000000206967825 */ /* 0x040fe200078e02c0 */
[----:B------:R-:W2:Y:S03]  /*3be0*/  LDG.E.U16 R191, desc[UR10][R146.64] ;  /* 0x0000000a92bf7981 */ /* 0x000ea6000c1e1500 */
[----:B0-----:R-:W-:Y:S01]  /*3bf0*/  IMAD.WIDE R170, R6, 0x2, R218 ;  /* 0x0000000206aa7825 */ /* 0x001fe200078e02da */
[----:B------:R0:W2:Y:S04]  /*3c00*/  LDG.E.U16 R192, desc[UR10][R148.64] ;  /* 0x0000000a94c07981 */ /* 0x0000a8000c1e1500 */
[----:B------:R-:W2:Y:S01]  /*3c10*/  LDL.64 R218, [R1+0xe0] ;  /* 0x0000e00001da7983 */ /* 0x000ea20000100a00 */
[----:B-1----:R-:W-:-:S03]  /*3c20*/  IMAD.WIDE R74, R196, 0x2, R12 ;  /* 0x00000002c44a7825 */ /* 0x002fc600078e020c */
[----:B------:R-:W4:Y:S01]  /*3c30*/  LDG.E.U16 R193, desc[UR10][R150.64] ;  /* 0x0000000a96c17981 */ /* 0x000f22000c1e1500 */
[----:B0-----:R-:W-:-:S03]  /*3c40*/  IMAD.WIDE R148, R6, 0x2, R230 ;  /* 0x0000000206947825 */ /* 0x001fc600078e02e6 */
[----:B------:R-:W4:Y:S01]  /*3c50*/  LDL.64 R230, [R1+0xb8] ;  /* 0x0000b80001e67983 */ /* 0x000f220000100a00 */
[C---:B------:R-:W-:Y:S02]  /*3c60*/  IMAD R206, R196.reuse, 0x3, RZ ;  /* 0x00000003c4ce7824 */ /* 0x040fe400078e02ff */
[----:B------:R-:W-:Y:S01]  /*3c70*/  IMAD.SHL.U32 R199, R196, 0x2, RZ ;  /* 0x00000002c4c77824 */ /* 0x000fe200078e00ff */
[----:B------:R-:W4:Y:S04]  /*3c80*/  LDG.E.U16 R198, desc[UR10][R170.64] ;  /* 0x0000000aaac67981 */ /* 0x000f28000c1e1500 */
[----:B------:R0:W4:Y:S02]  /*3c90*/  LDG.E.U16 R196, desc[UR10][R148.64] ;  /* 0x0000000a94c47981 */ /* 0x000124000c1e1500 */
[----:B0-----:R-:W-:-:S02]  /*3ca0*/  IMAD.WIDE R148, R6, 0x2, R222 ;  /* 0x0000000206947825 */ /* 0x001fc400078e02de */
[----:B------:R-:W4:Y:S02]  /*3cb0*/  LDL.64 R222, [R1+0xd8] ;  /* 0x0000d80001de7983 */ /* 0x000f240000100a00 */
[C---:B------:R-:W-:Y:S02]  /*3cc0*/  IMAD.WIDE R74, R6.reuse, 0x2, R74 ;  /* 0x00000002064a7825 */ /* 0x040fe400078e024a */
[----:B------:R-:W5:Y:S04]  /*3cd0*/  LDG.E.U16 R148, desc[UR10][R148.64] ;  /* 0x0000000a94947981 */ /* 0x000f68000c1e1500 */
[----:B------:R0:W5:Y:S01]  /*3ce0*/  LDG.E.U16 R195, desc[UR10][R74.64] ;  /* 0x0000000a4ac37981 */ /* 0x000162000c1e1500 */
[----:B------:R-:W-:-:S03]  /*3cf0*/  IMAD.WIDE R150, R6, 0x2, R226 ;  /* 0x0000000206967825 */ /* 0x000fc600078e02e2 */
[----:B------:R-:W5:Y:S01]  /*3d00*/  LDL.64 R226, [R1+0xa8] ;  /* 0x0000a80001e27983 */ /* 0x000f620000100a00 */
[----:B------:R-:W-:-:S03]  /*3d10*/  IMAD.WIDE R146, R206, 0x2, R12 ;  /* 0x00000002ce927825 */ /* 0x000fc600078e020c */
[----:B------:R1:W5:Y:S01]  /*3d20*/  LDG.E.U16 R197, desc[UR10][R150.64] ;  /* 0x0000000a96c57981 */ /* 0x000362000c1e1500 */
[----:B0-----:R-:W-:-:S04]  /*3d30*/  IMAD.WIDE R74, R199, 0x2, R10 ;  /* 0x00000002c74a7825 */ /* 0x001fc800078e020a */
[----:B------:R-:W-:-:S04]  /*3d40*/  IMAD.WIDE R74, R6, 0x2, R74 ;  /* 0x00000002064a7825 */ /* 0x000fc800078e024a */
[----:B-1----:R-:W-:Y:S02]  /*3d50*/  IMAD.WIDE R150, R199, 0x2, R12 ;  /* 0x00000002c7967825 */ /* 0x002fe400078e020c */
[----:B------:R-:W5:Y:S02]  /*3d60*/  LDG.E.U16 R199, desc[UR10][R74.64] ;  /* 0x0000000a4ac77981 */ /* 0x000f64000c1e1500 */
[----:B------:R-:W-:-:S05]  /*3d70*/  IMAD.WIDE R146, R6, 0x2, R146 ;  /* 0x0000000206927825 */ /* 0x000fca00078e0292 */
[----:B------:R0:W5:Y:S02]  /*3d80*/  LDG.E.U16 R149, desc[UR10][R146.64] ;  /* 0x0000000a92957981 */ /* 0x000164000c1e1500 */
[----:B0-----:R-:W-:Y:S02]  /*3d90*/  IMAD.WIDE R146, R6, 0x2, R214 ;  /* 0x0000000206927825 */ /* 0x001fe400078e02d6 */
[----:B------:R-:W5:Y:S02]  /*3da0*/  LDL.64 R214, [R1+0xb0] ;  /* 0x0000b00001d67983 */ /* 0x000f640000100a00 */
[----:B------:R-:W-:Y:S02]  /*3db0*/  IMAD.WIDE R170, R206, 0x2, R10 ;  /* 0x00000002ceaa7825 */ /* 0x000fe400078e020a */
[----:B------:R-:W5:Y:S02]  /*3dc0*/  LDG.E.U16 R207, desc[UR10][R146.64] ;  /* 0x0000000a92cf7981 */ /* 0x000f64000c1e1500 */
[----:B---3--:R-:W-:-:S02]  /*3dd0*/  IMAD.WIDE R74, R6, 0x2, R210 ;  /* 0x00000002064a7825 */ /* 0x008fc400078e02d2 */
[----:B------:R-:W3:Y:S04]  /*3de0*/  LDL.64 R210, [R1+0xc0] ;  /* 0x0000c00001d27983 */ /* 0x000ee80000100a00 */
[----:B------:R2:W5:Y:S02]  /*3df0*/  LDG.E.U16 R206, desc[UR10][R74.64] ;  /* 0x0000000a4ace7981 */ /* 0x000564000c1e1500 */
[C---:B--2---:R-:W-:Y:S02]  /*3e00*/  IMAD.WIDE R74, R6.reuse, 0x2, R218 ;  /* 0x00000002064a7825 */ /* 0x044fe400078e02da */
[----:B------:R-:W2:Y:S02]  /*3e10*/  LDL.64 R218, [R1+0xa0] ;  /* 0x0000a00001da7983 */ /* 0x000ea40000100a00 */
[----:B----4-:R-:W-:-:S02]  /*3e20*/  IMAD.WIDE R146, R6, 0x2, R222 ;  /* 0x0000000206927825 */ /* 0x010fc400078e02de */
[----:B------:R-:W4:Y:S02]  /*3e30*/  LDL.64 R222, [R1+0x98] ;  /* 0x0000980001de7983 */ /* 0x000f240000100a00 */
[C---:B------:R-:W-:Y:S02]  /*3e40*/  IMAD.WIDE R150, R6.reuse, 0x2, R150 ;  /* 0x0000000206967825 */ /* 0x040fe400078e0296 */
[----:B------:R-:W4:Y:S04]  /*3e50*/  LDG.E.U16 R146, desc[UR10][R146.64] ;  /* 0x0000000a92927981 */ /* 0x000f28000c1e1500 */
[----:B------:R-:W4:Y:S01]  /*3e60*/  LDG.E.U16 R150, desc[UR10][R150.64] ;  /* 0x0000000a96967981 */ /* 0x000f22000c1e1500 */
[----:B------:R-:W-:-:S06]  /*3e70*/  IMAD.WIDE R170, R6, 0x2, R170 ;  /* 0x0000000206aa7825 */ /* 0x000fcc00078e02aa */
[----:B------:R-:W4:Y:S04]  /*3e80*/  LDG.E.U16 R170, desc[UR10][R170.64] ;  /* 0x0000000aaaaa7981 */ /* 0x000f28000c1e1500 */
[----:B------:R0:W4:Y:S02]  /*3e90*/  LDG.E.U16 R151, desc[UR10][R74.64] ;  /* 0x0000000a4a977981 */ /* 0x000124000c1e1500 */
[----:B0-----:R-:W-:Y:S01]  /*3ea0*/  IMAD.WIDE R74, R6, 0x2, R238 ;  /* 0x00000002064a7825 */ /* 0x001fe200078e02ee */
[----:B------:R-:W-:Y:S01]  /*3eb0*/  LOP3.LUT R247, R252, 0x60, RZ, 0xc0, !PT ;  /* 0x00000060fcf77812 */ /* 0x000fe200078ec0ff */
[----:B------:R-:W4:Y:S04]  /*3ec0*/  LDL.64 R238, [R1+0x68] ;  /* 0x0000680001ee7983 */ /* 0x000f280000100a00 */
[----:B------:R0:W4:Y:S02]  /*3ed0*/  LDG.E.U16 R147, desc[UR10][R74.64] ;  /* 0x0000000a4a937981 */ /* 0x000124000c1e1500 */
[----:B0-----:R-:W-:-:S02]  /*3ee0*/  IMAD.WIDE R74, R6, 0x2, R234 ;  /* 0x00000002064a7825 */ /* 0x001fc400078e02ea */
[----:B------:R-:W4:Y:S04]  /*3ef0*/  LDL.64 R234, [R1+0x58] ;  /* 0x0000580001ea7983 */ /* 0x000f280000100a00 */
[----:B------:R3:W4:Y:S02]  /*3f00*/  LDG.E.U16 R171, desc[UR10][R74.64] ;  /* 0x0000000a4aab7981 */ /* 0x000724000c1e1500 */
[----:B---3--:R-:W-:-:S05]  /*3f10*/  IMAD.WIDE R74, R6, 0x2, R210 ;  /* 0x00000002064a7825 */ /* 0x008fca00078e02d2 */
[----:B------:R0:W3:Y:S02]  /*3f20*/  LDG.E.U16 R210, desc[UR10][R74.64] ;  /* 0x0000000a4ad27981 */ /* 0x0000e4000c1e1500 */
[C---:B0-----:R-:W-:Y:S02]  /*3f30*/  IMAD.WIDE R74, R6.reuse, 0x2, R230 ;  /* 0x00000002064a7825 */ /* 0x041fe400078e02e6 */
[----:B------:R-:W3:Y:S04]  /*3f40*/  LDL.64 R230, [R1+0x50] ;  /* 0x0000500001e67983 */ /* 0x000ee80000100a00 */
[----:B------:R5:W3:Y:S02]  /*3f50*/  LDG.E.U16 R211, desc[UR10][R74.64] ;  /* 0x0000000a4ad37981 */ /* 0x000ae4000c1e1500 */
[----:B-----5:R-:W-:-:S05]  /*3f60*/  IMAD.WIDE R74, R6, 0x2, R214 ;  /* 0x00000002064a7825 */ /* 0x020fca00078e02d6 */
[----:B------:R0:W5:Y:S02]  /*3f70*/  LDG.E.U16 R214, desc[UR10][R74.64] ;  /* 0x0000000a4ad67981 */ /* 0x000164000c1e1500 */
[C---:B0-----:R-:W-:Y:S02]  /*3f80*/  IMAD.WIDE R74, R6.reuse, 0x2, R226 ;  /* 0x00000002064a7825 */ /* 0x041fe400078e02e2 */
[----:B------:R-:W3:Y:S04]  /*3f90*/  LDL.64 R226, [R1+0x48] ;  /* 0x0000480001e27983 */ /* 0x000ee80000100a00 */
[----:B------:R2:W3:Y:S02]  /*3fa0*/  LDG.E.U16 R215, desc[UR10][R74.64] ;  /* 0x0000000a4ad77981 */ /* 0x0004e4000c1e1500 */
[----:B--2---:R-:W-:-:S05]  /*3fb0*/  IMAD.WIDE R74, R6, 0x2, R218 ;  /* 0x00000002064a7825 */ /* 0x004fca00078e02da */
[----:B------:R4:W2:Y:S02]  /*3fc0*/  LDG.E.U16 R218, desc[UR10][R74.64] ;  /* 0x0000000a4ada7981 */ /* 0x0008a4000c1e1500 */
[----:B----4-:R-:W-:-:S06]  /*3fd0*/  IMAD.WIDE R74, R6, 0x2, R222 ;  /* 0x00000002064a7825 */ /* 0x010fcc00078e02de */
[----:B------:R0:W4:Y:S01]  /*3fe0*/  LDG.E.U16 R74, desc[UR10][R74.64] ;  /* 0x0000000a4a4a7981 */ /* 0x000122000c1e1500 */
[----:B------:R-:W1:Y:S02]  /*3ff0*/  S2R R219, SR_TID.X ;  /* 0x0000000000db7919 */ /* 0x000e640000002100 */
[----:B-1----:R-:W-:-:S04]  /*4000*/  LOP3.LUT R219, R219, 0x7f, RZ, 0xc0, !PT ;  /* 0x0000007fdbdb7812 */ /* 0x002fc800078ec0ff */
[----:B0-----:R-:W-:Y:S01]  /*4010*/  SHF.L.U32 R75, R219, 0x1, RZ ;  /* 0x00000001db4b7819 */ /* 0x001fe200000006ff */
[----:B------:R-:W-:Y:S06]  /*4020*/  BAR.SYNC.DEFER_BLOCKING 0x0 ;  /* 0x0000000000007b1d */ /* 0x000fec0000010000 */
[----:B------:R0:W-:Y:S04]  /*4030*/  STS.U16 [R75+UR6+0x5100], R65 ;  /* 0x005100414b007988 */ /* 0x0001e80008000406 */
[----:B------:R1:W-:Y:S01]  /*4040*/  STS.U16 [R75+UR6+0x6000], R66 ;  /* 0x006000424b007988 */ /* 0x0003e20008000406 */
[----:B0-----:R-:W-:-:S03]  /*4050*/  LOP3.LUT R65, R252, 0x7, RZ, 0xc0, !PT ;  /* 0x00000007fc417812 */ /* 0x001fc600078ec0ff */
[----:B------:R0:W-:Y:S01]  /*4060*/  STS.U16 [R75+UR6+0x4100], R3 ;  /* 0x004100034b007988 */ /* 0x0001e20008000406 */
[----:B-1----:R-:W-:-:S03]  /*4070*/  IMAD.SHL.U32 R66, R252, 0x8, RZ ;  /* 0x00000008fc427824 */ /* 0x002fc600078e00ff */
[----:B------:R1:W-:Y:S02]  /*4080*/  STS.U16 [R75+UR6+0x5000], R2 ;  /* 0x005000024b007988 */ /* 0x0003e40008000406 */
[----:B------:R-:W-:Y:S02]  /*4090*/  LOP3.LUT R222, R66, 0x30, RZ, 0xc0, !PT ;  /* 0x0000003042de7812 */ /* 0x000fe400078ec0ff */
[----:B0-----:R-:W-:Y:S01]  /*40a0*/  LEA R3, R247, R65, 0x3 ;  /* 0x00000041f7037211 */ /* 0x001fe200078e18ff */
[----:B------:R-:W-:-:S03]  /*40b0*/  IMAD.SHL.U32 R66, R252, 0x2, RZ ;  /* 0x00000002fc427824 */ /* 0x000fc600078e00ff */
[----:B------:R-:W-:Y:S02]  /*40c0*/  SHF.L.U32 R3, R3, 0x4, RZ ;  /* 0x0000000403037819 */ /* 0x000fe400000006ff */
[----:B-1----:R-:W-:Y:S02]  /*40d0*/  LOP3.LUT R2, R75, 0x10, RZ, 0x3c, !PT ;  /* 0x000000104b027812 */ /* 0x002fe400078e3cff */
[----:B------:R-:W-:Y:S01]  /*40e0*/  LOP3.LUT R3, R3, 0x30, R66, 0x78, !PT ;  /* 0x0000003003037812 */ /* 0x000fe200078e7842 */
[----:B------:R-:W-:Y:S04]  /*40f0*/  STS.U16 [R75+UR6+0x4000], R69 ;  /* 0x004000454b007988 */ /* 0x000fe80008000406 */
[----:B------:R-:W-:Y:S01]  /*4100*/  STS.U16 [R75+UR6+0x6100], R67 ;  /* 0x006100434b007988 */ /* 0x000fe20008000406 */
[----:B------:R-:W-:-:S03]  /*4110*/  LEA R3, R65, R3, 0x9 ;  /* 0x0000000341037211 */ /* 0x000fc600078e48ff */
[----:B------:R-:W-:Y:S04]  /*4120*/  STS.U16 [R75+UR6+0x7000], R68 ;  /* 0x007000444b007988 */ /* 0x000fe80008000406 */
[----:B------:R-:W-:Y:S04]  /*4130*/  STS.U16 [R75+UR6+0x7100], R70 ;  /* 0x007100464b007988 */ /* 0x000fe80008000406 */
[----:B------:R-:W-:Y:S04]  /*4140*/  STS.U16 [R2+UR6+0x4200], R194 ;  /* 0x004200c202007988 */ /* 0x000fe80008000406 */
[----:B------:R-:W-:Y:S04]  /*4150*/  STS.U16 [R2+UR6+0x4300], R195 ;  /* 0x004300c302007988 */ /* 0x000fe80008000406 */
[----:B------:R-:W-:Y:S04]  /*4160*/  STS.U16 [R2+UR6+0x5200], R190 ;  /* 0x005200be02007988 */ /* 0x000fe80008000406 */
[----:B------:R-:W-:Y:S04]  /*4170*/  STS.U16 [R2+UR6+0x5300], R73 ;  /* 0x0053004902007988 */ /* 0x000fe80008000406 */
[----:B------:R0:W-:Y:S04]  /*4180*/  STS.U16 [R2+UR6+0x6200], R72 ;  /* 0x0062004802007988 */ /* 0x0001e80008000406 */
[----:B------:R-:W-:Y:S04]  /*4190*/  STS.U16 [R2+UR6+0x6300], R71 ;  /* 0x0063004702007988 */ /* 0x000fe80008000406 */
[----:B------:R-:W-:Y:S04]  /*41a0*/  STS.U16 [R2+UR6+0x7200], R197 ;  /* 0x007200c502007988 */ /* 0x000fe80008000406 */
[----:B------:R1:W-:Y:S04]  /*41b0*/  STS.U16 [R2+UR6+0x7300], R198 ;  /* 0x007300c602007988 */ /* 0x0003e80008000406 */
[----:B0-----:R-:W4:Y:S04]  /*41c0*/  LDL.64 R72, [R1+0x60] ;  /* 0x0000600001487983 */ /* 0x001f280000100a00 */
[----:B------:R-:W4:Y:S01]  /*41d0*/  LDL.64 R194, [R1+0x38] ;  /* 0x0000380001c27983 */ /* 0x000f220000100a00 */
[----:B-1----:R-:W-:Y:S01]  /*41e0*/  IMAD.SHL.U32 R2, R65, 0x40, RZ ;  /* 0x0000004041027824 */ /* 0x002fe200078e00ff */
[----:B------:R-:W-:-:S05]  /*41f0*/  LOP3.LUT R65, R75, 0x20, RZ, 0x3c, !PT ;  /* 0x000000204b417812 */ /* 0x000fca00078e3cff */
[----:B------:R0:W-:Y:S04]  /*4200*/  STS.U16 [R65+UR6+0x5500], R63 ;  /* 0x0055003f41007988 */ /* 0x0001e80008000406 */
[----:B------:R1:W-:Y:S01]  /*4210*/  STS.U16 [R65+UR6+0x6400], R58 ;  /* 0x0064003a41007988 */ /* 0x0003e20008000406 */
[----:B0-----:R-:W-:-:S03]  /*4220*/  LOP3.LUT R63, R75, 0x30, RZ, 0x3c, !PT ;  /* 0x000000304b3f7812 */ /* 0x001fc600078e3cff */
[----:B------:R-:W-:Y:S01]  /*4230*/  STS.U16 [R65+UR6+0x4400], R199 ;  /* 0x004400c741007988 */ /* 0x000fe20008000406 */
[----:B-1----:R-:W-:-:S03]  /*4240*/  LOP3.LUT R58, R75, 0x40, RZ, 0x3c, !PT ;  /* 0x000000404b3a7812 */ /* 0x002fc600078e3cff */
        /* <DEDUP_REMOVED lines=11> */
[----:B------:R-:W-:Y:S01]  /*4300*/  STS.U16 [R63+UR6+0x7600], R151 ;  /* 0x007600973f007988 */ /* 0x000fe20008000406 */
[----:B0-----:R-:W-:-:S03]  /*4310*/  LOP3.LUT R52, R75, 0x50, RZ, 0x3c, !PT ;  /* 0x000000504b347812 */ /* 0x001fc600078e3cff */
[----:B------:R-:W-:Y:S04]  /*4320*/  STS.U16 [R63+UR6+0x7700], R146 ;  /* 0x007700923f007988 */ /* 0x000fe80008000406 */
[----:B------:R0:W-:Y:S04]  /*4330*/  STS.U16 [R58+UR6+0x6800], R47 ;  /* 0x0068002f3a007988 */ /* 0x0001e80008000406 */
[----:B------:R-:W-:Y:S01]  /*4340*/  STS.U16 [R58+UR6+0x4800], R57 ;  /* 0x004800393a007988 */ /* 0x000fe20008000406 */
[----:B------:R-:W-:-:S03]  /*4350*/  LOP3.LUT R2, R2, R222, RZ, 0xfc, !PT ;  /* 0x000000de02027212 */ /* 0x000fc600078efcff */
[----:B------:R-:W-:Y:S01]  /*4360*/  STS.U16 [R58+UR6+0x4900], R56 ;  /* 0x004900383a007988 */ /* 0x000fe20008000406 */
[C---:B0-----:R-:W-:Y:S02]  /*4370*/  LOP3.LUT R47, R75.reuse, 0x60, RZ, 0x3c, !PT ;  /* 0x000000604b2f7812 */ /* 0x041fe400078e3cff */
[----:B------:R-:W-:Y:S01]  /*4380*/  LOP3.LUT R75, R75, 0x70, RZ, 0x3c, !PT ;  /* 0x000000704b4b7812 */ /* 0x000fe200078e3cff */
        /* <DEDUP_REMOVED lines=11> */
[----:B---3--:R-:W-:Y:S04]  /*4440*/  STS.U16 [R52+UR6+0x7a00], R210 ;  /* 0x007a00d234007988 */ /* 0x008fe80008000406 */
        /* <DEDUP_REMOVED lines=11> */
[----:B------:R0:W-:Y:S04]  /*4500*/  STS.U16 [R75+UR6+0x5e00], R4 ;  /* 0x005e00044b007988 */ /* 0x0001e80008000406 */
[----:B------:R1:W-:Y:S04]  /*4510*/  STS.U16 [R75+UR6+0x5f00], R0 ;  /* 0x005f00004b007988 */ /* 0x0003e80008000406 */
[----:B------:R-:W-:Y:S04]  /*4520*/  STS.U16 [R75+UR6+0x6e00], R196 ;  /* 0x006e00c44b007988 */ /* 0x000fe80008000406 */
[----:B------:R-:W-:Y:S04]  /*4530*/  STS.U16 [R75+UR6+0x6f00], R148 ;  /* 0x006f00944b007988 */ /* 0x000fe80008000406 */
[----:B--2---:R-:W-:Y:S04]  /*4540*/  STS.U16 [R75+UR6+0x7e00], R218 ;  /* 0x007e00da4b007988 */ /* 0x004fe80008000406 */
[----:B----4-:R-:W-:Y:S01]  /*4550*/  STS.U16 [R75+UR6+0x7f00], R74 ;  /* 0x007f004a4b007988 */ /* 0x010fe20008000406 */
[----:B------:R-:W-:Y:S01]  /*4560*/  BAR.SYNC.DEFER_BLOCKING 0x0 ;  /* 0x0000000000007b1d */ /* 0x000fe20000010000 */
[----:B------:R-:W-:-:S02]  /*4570*/  LOP3.LUT R2, R2, 0x10, R66, 0x78, !PT ;  /* 0x0000001002027812 */ /* 0x000fc400078e7842 */
[----:B------:R-:W-:-:S05]  /*4580*/  LOP3.LUT R66, R252, 0x10, RZ, 0xc0, !PT ;  /* 0x00000010fc427812 */ /* 0x000fca00078ec0ff */
[----:B------:R-:W-:Y:S01]  /*4590*/  IMAD R2, R66, 0x20, R2 ;  /* 0x0000002042027824 */ /* 0x000fe200078e0202 */
[----:B0-----:R-:W-:Y:S01]  /*45a0*/  LOP3.LUT R4, R3, 0x40, RZ, 0x3c, !PT ;  /* 0x0000004003047812 */ /* 0x001fe200078e3cff */
[----:B------:R-:W2:Y:S03]  /*45b0*/  LDL.64 R150, [R1+0x90] ;  /* 0x0000900001967983 */ /* 0x000ea60000100a00 */
[----:B-1----:R-:W-:Y:S01]  /*45c0*/  LOP3.LUT R0, R2, 0x20, RZ, 0x3c, !PT ;  /* 0x0000002002007812 */ /* 0x002fe200078e3cff */
[----:B------:R-:W3:Y:S04]  /*45d0*/  LDL.64 R206, [R1+0x88] ;  /* 0x0000880001ce7983 */ /* 0x000ee80000100a00 */
[----:B------:R-:W4:Y:S04]  /*45e0*/  LDL.64 R198, [R1+0x80] ;  /* 0x0000800001c67983 */ /* 0x000f280000100a00 */
[----:B------:R-:W5:Y:S04]  /*45f0*/  LDL.64 R222, [R1+0x40] ;  /* 0x0000400001de7983 */ /* 0x000f680000100a00 */
[----:B------:R-:W-:Y:S04]  /*4600*/  LDSM.16.MT88.4 R44, [R2+UR6] ;  /* 0x00000006022c783b */ /* 0x000fe80008004200 */
[----:B------:R-:W0:Y:S04]  /*4610*/  LDSM.16.M88.4 R52, [R3+UR6+0x4000] ;  /* 0x004000060334783b */ /* 0x000e280008000200 */
[----:B------:R-:W1:Y:S04]  /*4620*/  LDSM.16.MT88.4 R68, [R0+UR6] ;  /* 0x000000060044783b */ /* 0x000e680008004200 */
[----:B------:R-:W1:Y:S04]  /*4630*/  LDSM.16.MT88.4 R40, [R2+UR6+0x400] ;  /* 0x000400060228783b */ /* 0x000e680008004200 */
[----:B------:R-:W1:Y:S04]  /*4640*/  LDSM.16.MT88.4 R56, [R0+UR6+0x400] ;  /* 0x000400060038783b */ /* 0x000e680008004200 */
[----:B------:R-:W-:Y:S04]  /*4650*/  LDSM.16.MT88.4 R64, [R2+UR6+0x800] ;  /* 0x000800060240783b */ /* 0x000fe80008004200 */
[----:B------:R-:W1:Y:S04]  /*4660*/  LDSM.16.M88.4 R48, [R4+UR6+0x4000] ;  /* 0x004000060430783b */ /* 0x000e680008000200 */
[----:B------:R-:W1:Y:S04]  /*4670*/  LDSM.16.MT88.4 R60, [R0+UR6+0x800] ;  /* 0x00080006003c783b */ /* 0x000e680008004200 */
[----:B------:R-:W2:Y:S04]  /*4680*/  LDL.64 R170, [R1+0x28] ;  /* 0x0000280001aa7983 */ /* 0x000ea80000100a00 */
[----:B------:R-:W2:Y:S04]  /*4690*/  LDL.64 R146, [R1] ;  /* 0x0000000001927983 */ /* 0x000ea80000100a00 */
[----:B------:R-:W2:Y:S01]  /*46a0*/  LDL.64 R190, [R1+0x30] ;  /* 0x0000300001be7983 */ /* 0x000ea20000100a00 */
[-C--:B0-----:R-:W-:Y:S03]  /*46b0*/  HMMA.16816.F32 R44, R44, R52.reuse, RZ ;  /* 0x000000342c2c723c */ /* 0x081fe600000018ff */
[----:B------:R-:W2:Y:S05]  /*46c0*/  LDL.64 R148, [R1+0x18] ;  /* 0x0000180001947983 */ /* 0x000eaa0000100a00 */
[----:B-1----:R-:W-:-:S12]  /*46d0*/  HMMA.16816.F32 R68, R68, R52, RZ ;  /* 0x000000344444723c */ /* 0x002fd800000018ff */
[-C--:B------:R-:W-:Y:S01]  /*46e0*/  HMMA.16816.F32 R40, R40, R54.reuse, R44 ;  /* 0x000000362828723c */ /* 0x080fe2000000182c */
[----:B------:R-:W0:Y:S07]  /*46f0*/  LDSM.16.MT88.4 R44, [R2+UR6+0xc00] ;  /* 0x000c0006022c783b */ /* 0x000e2e0008004200 */
[----:B------:R-:W-:Y:S01]  /*4700*/  HMMA.16816.F32 R52, R56, R54, R68 ;  /* 0x000000363834723c */ /* 0x000fe20000001844 */
[----:B------:R-:W1:Y:S04]  /*4710*/  LDSM.16.MT88.4 R56, [R0+UR6+0xc00] ;  /* 0x000c00060038783b */ /* 0x000e680008004200 */
[----:B------:R-:W-:Y:S07]  /*4720*/  LDSM.16.MT88.4 R68, [R2+UR6+0x1000] ;  /* 0x001000060244783b */ /* 0x000fee0008004200 */
[-C--:B------:R-:W-:Y:S01]  /*4730*/  HMMA.16816.F32 R64, R64, R48.reuse, R40 ;  /* 0x000000304040723c */ /* 0x080fe20000001828 */
[----:B------:R-:W1:Y:S07]  /*4740*/  LDSM.16.M88.4 R40, [R3+UR6+0x4080] ;  /* 0x004080060328783b */ /* 0x000e6e0008000200 */
[----:B------:R-:W-:Y:S01]  /*4750*/  HMMA.16816.F32 R60, R60, R48, R52 ;  /* 0x000000303c3c723c */ /* 0x000fe20000001834 */
[----:B------:R-:W1:Y:S11]  /*4760*/  LDSM.16.MT88.4 R52, [R0+UR6+0x1000] ;  /* 0x001000060034783b */ /* 0x000e760008004200 */
[-C--:B0-----:R-:W-:Y:S01]  /*4770*/  HMMA.16816.F32 R44, R44, R50.reuse, R64 ;  /* 0x000000322c2c723c */ /* 0x081fe20000001840 */
[----:B------:R-:W0:Y:S07]  /*4780*/  LDSM.16.MT88.4 R64, [R2+UR6+0x1400] ;  /* 0x001400060240783b */ /* 0x000e2e0008004200 */
[----:B-1----:R-:W-:Y:S01]  /*4790*/  HMMA.16816.F32 R48, R56, R50, R60 ;  /* 0x000000323830723c */ /* 0x002fe2000000183c */
[----:B------:R-:W1:Y:S04]  /*47a0*/  LDSM.16.MT88.4 R60, [R0+UR6+0x1400] ;  /* 0x00140006003c783b */ /* 0x000e680008004200 */
[----:B------:R-:W-:Y:S07]  /*47b0*/  LDSM.16.M88.4 R56, [R4+UR6+0x4080] ;  /* 0x004080060438783b */ /* 0x000fee0008000200 */
[-C--:B------:R-:W-:Y:S01]  /*47c0*/  HMMA.16816.F32 R68, R68, R40.reuse, R44 ;  /* 0x000000284444723c */ /* 0x080fe2000000182c */
[----:B------:R-:W1:Y:S07]  /*47d0*/  LDSM.16.MT88.4 R44, [R2+UR6+0x1800] ;  /* 0x00180006022c783b */ /* 0x000e6e0008004200 */
[----:B------:R-:W-:Y:S01]  /*47e0*/  HMMA.16816.F32 R52, R52, R40, R48 ;  /* 0x000000283434723c */ /* 0x000fe20000001830 */
[----:B------:R-:W1:Y:S11]  /*47f0*/  LDSM.16.MT88.4 R48, [R0+UR6+0x1800] ;  /* 0x001800060030783b */ /* 0x000e760008004200 */
[-C--:B0-----:R-:W-:Y:S01]  /*4800*/  HMMA.16816.F32 R64, R64, R42.reuse, R68 ;  /* 0x0000002a4040723c */ /* 0x081fe20000001844 */
[----:B------:R-:W0:Y:S07]  /*4810*/  LDSM.16.MT88.4 R68, [R2+UR6+0x1c00] ;  /* 0x001c00060244783b */ /* 0x000e2e0008004200 */
[----:B-1----:R-:W-:Y:S01]  /*4820*/  HMMA.16816.F32 R52, R60, R42, R52 ;  /* 0x0000002a3c34723c */ /* 0x002fe20000001834 */
        /* <DEDUP_REMOVED lines=21> */
[----:B------:R-:W3:Y:S07]  /*4980*/  LDSM.16.MT88.4 R68, [R2+UR6+0x3000] ;  /* 0x003000060244783b */ /* 0x000eee0008004200 */
[----:B------:R-:W-:Y:S01]  /*4990*/  HMMA.16816.F32 R40, R52, R56, R40 ;  /* 0x000000383428723c */ /* 0x000fe20000001828 */
[----:B------:R-:W4:Y:S11]  /*49a0*/  LDSM.16.MT88.4 R52, [R0+UR6+0x3000] ;  /* 0x003000060034783b */ /* 0x000f360008004200 */
[-C--:B0-----:R-:W-:Y:S01]  /*49b0*/  HMMA.16816.F32 R60, R64, R58.reuse, R60 ;  /* 0x0000003a403c723c */ /* 0x081fe2000000183c */
[----:B------:R-:W0:Y:S07]  /*49c0*/  LDSM.16.MT88.4 R64, [R2+UR6+0x3400] ;  /* 0x003400060240783b */ /* 0x000e2e0008004200 */
[----:B-1----:R-:W-:Y:S01]  /*49d0*/  HMMA.16816.F32 R40, R44, R58, R40 ;  /* 0x0000003a2c28723c */ /* 0x002fe20000001828 */
[----:B------:R-:W1:Y:S04]  /*49e0*/  LDSM.16.MT88.4 R44, [R0+UR6+0x3400] ;  /* 0x00340006002c783b */ /* 0x000e680008004200 */
[----:B------:R-:W-:Y:S07]  /*49f0*/  LDSM.16.M88.4 R56, [R4+UR6+0x4180] ;  /* 0x004180060438783b */ /* 0x000fee0008000200 */
[-C--:B---3--:R-:W-:Y:S01]  /*4a00*/  HMMA.16816.F32 R60, R68, R48.reuse, R60 ;  /* 0x00000030443c723c */ /* 0x088fe2000000183c */
[----:B------:R-:W3:Y:S07]  /*4a10*/  LDSM.16.MT88.4 R68, [R2+UR6+0x3800] ;  /* 0x003800060244783b */ /* 0x000eee0008004200 */
[----:B----4-:R-:W-:Y:S01]  /*4a20*/  HMMA.16816.F32 R40, R52, R48, R40 ;  /* 0x000000303428723c */ /* 0x010fe20000001828 */
[----:B------:R-:W4:Y:S11]  /*4a30*/  LDSM.16.MT88.4 R52, [R0+UR6+0x3800] ;  /* 0x003800060034783b */ /* 0x000f360008004200 */
[-C--:B0-----:R-:W-:Y:S01]  /*4a40*/  HMMA.16816.F32 R60, R64, R50.reuse, R60 ;  /* 0x00000032403c723c */ /* 0x081fe2000000183c */
[----:B------:R-:W0:Y:S07]  /*4a50*/  LDSM.16.MT88.4 R64, [R2+UR6+0x3c00] ;  /* 0x003c00060240783b */ /* 0x000e2e0008004200 */
[----:B-1----:R-:W-:Y:S01]  /*4a60*/  HMMA.16816.F32 R40, R44, R50, R40 ;  /* 0x000000322c28723c */ /* 0x002fe20000001828 */
[----:B------:R-:W1:Y:S11]  /*4a70*/  LDSM.16.MT88.4 R44, [R0+UR6+0x3c00] ;  /* 0x003c0006002c783b */ /* 0x000e760008004200 */
[-C--:B---3--:R-:W-:Y:S01]  /*4a80*/  HMMA.16816.F32 R60, R68, R56.reuse, R60 ;  /* 0x00000038443c723c */ /* 0x088fe2000000183c */
[----:B------:R-:W-:Y:S01]  /*4a90*/  LEA R51, R219, UR6, 0x2 ;  /* 0x00000006db337c11 */ /* 0x000fe2000f8e10ff */
[----:B------:R-:W3:Y:S06]  /*4aa0*/  LDL.64 R68, [R1+0x10] ;  /* 0x0000100001447983 */ /* 0x000eec0000100a00 */
[----:B----4-:R-:W-:-:S12]  /*4ab0*/  HMMA.16816.F32 R40, R52, R56, R40 ;  /* 0x000000383428723c */ /* 0x010fd80000001828 */
[-C--:B0-----:R-:W-:Y:S01]  /*4ac0*/  HMMA.16816.F32 R60, R64, R58.reuse, R60 ;  /* 0x0000003a403c723c */ /* 0x081fe2000000183c */
[----:B------:R-:W-:Y:S01]  /*4ad0*/  LOP3.LUT R52, R252, 0x7f, RZ, 0xc0, !PT ;  /* 0x0000007ffc347812 */ /* 0x000fe200078ec0ff */
[----:B------:R-:W4:Y:S06]  /*4ae0*/  LDL.64 R66, [R1+0x8] ;  /* 0x0000080001427983 */ /* 0x000f2c0000100a00 */
[----:B-1----:R-:W-:Y:S11]  /*4af0*/  HMMA.16816.F32 R40, R44, R58, R40 ;  /* 0x0000003a2c28723c */ /* 0x002ff60000001828 */
[----:B------:R-:W-:Y:S01]  /*4b00*/  FMUL R47, R60, UR9 ;  /* 0x000000093c2f7c20 */ /* 0x000fe20008400000 */
[----:B------:R-:W-:Y:S01]  /*4b10*/  FMUL R44, R61, UR9 ;  /* 0x000000093d2c7c20 */ /* 0x000fe20008400000 */
[----:B------:R-:W-:Y:S01]  /*4b20*/  FMUL R46, R62, UR9 ;  /* 0x000000093e2e7c20 */ /* 0x000fe20008400000 */
[----:B------:R-:W-:-:S05]  /*4b30*/  FMUL R3, R63, UR9 ;  /* 0x000000093f037c20 */ /* 0x000fca0008400000 */
[----:B------:R-:W-:Y:S01]  /*4b40*/  FMUL R45, R40, UR9 ;  /* 0x00000009282d7c20 */ /* 0x000fe20008400000 */
[----:B------:R-:W-:Y:S01]  /*4b50*/  FMUL R2, R41, UR9 ;  /* 0x0000000929027c20 */ /* 0x000fe20008400000 */
[----:B------:R-:W-:Y:S01]  /*4b60*/  FMUL R4, R42, UR9 ;  /* 0x000000092a047c20 */ /* 0x000fe20008400000 */
[----:B------:R-:W-:Y:S01]  /*4b70*/  FMUL R0, R43, UR9 ;  /* 0x000000092b007c20 */ /* 0x000fe20008400000 */
[----:B------:R-:W-:Y:S02]  /*4b80*/  FMNMX R47, R47, R44, !PT ;  /* 0x0000002c2f2f7209 */ /* 0x000fe40007800000 */
[----:B------:R-:W-:Y:S02]  /*4b90*/  FMNMX R46, R46, R3, !PT ;  /* 0x000000032e2e7209 */ /* 0x000fe40007800000 */
[----:B------:R-:W-:Y:S02]  /*4ba0*/  FMNMX R45, R45, R2, !PT ;  /* 0x000000022d2d7209 */ /* 0x000fe40007800000 */
[----:B------:R-:W-:Y:S01]  /*4bb0*/  FMNMX R4, R4, R0, !PT ;  /* 0x0000000004047209 */ /* 0x000fe20007800000 */
[----:B------:R-:W0:Y:S04]  /*4bc0*/  SHFL.BFLY PT, R44, R47, 0x2, 0x1f ;  /* 0x0c401f002f2c7f89 */ /* 0x000e2800000e0000 */
[----:B------:R-:W1:Y:S04]  /*4bd0*/  SHFL.BFLY PT, R3, R46, 0x2, 0x1f ;  /* 0x0c401f002e037f89 */ /* 0x000e6800000e0000 */
[----:B------:R-:W2:Y:S04]  /*4be0*/  SHFL.BFLY PT, R2, R45, 0x2, 0x1f ;  /* 0x0c401f002d027f89 */ /* 0x000ea800000e0000 */
[----:B------:R-:W5:Y:S01]  /*4bf0*/  SHFL.BFLY PT, R0, R4, 0x2, 0x1f ;  /* 0x0c401f0004007f89 */ /* 0x000f6200000e0000 */
[----:B0-----:R-:W-:-:S02]  /*4c00*/  FMNMX R47, R47, R44, !PT ;  /* 0x0000002c2f2f7209 */ /* 0x001fc40007800000 */
[----:B-1----:R-:W-:Y:S02]  /*4c10*/  FMNMX R46, R46, R3, !PT ;  /* 0x000000032e2e7209 */ /* 0x002fe40007800000 */
[----:B--2---:R-:W-:Y:S02]  /*4c20*/  FMNMX R45, R45, R2, !PT ;  /* 0x000000022d2d7209 */ /* 0x004fe40007800000 */
[----:B-----5:R-:W-:Y:S01]  /*4c30*/  FMNMX R4, R4, R0, !PT ;  /* 0x0000000004047209 */ /* 0x020fe20007800000 */
[----:B------:R-:W0:Y:S04]  /*4c40*/  SHFL.BFLY PT, R48, R47, 0x1, 0x1f ;  /* 0x0c201f002f307f89 */ /* 0x000e2800000e0000 */
[----:B------:R-:W1:Y:S04]  /*4c50*/  SHFL.BFLY PT, R2, R46, 0x1, 0x1f ;  /* 0x0c201f002e027f89 */ /* 0x000e6800000e0000 */
[----:B------:R-:W2:Y:S04]  /*4c60*/  SHFL.BFLY PT, R0, R45, 0x1, 0x1f ;  /* 0x0c201f002d007f89 */ /* 0x000ea800000e0000 */
[----:B------:R-:W5:Y:S01]  /*4c70*/  SHFL.BFLY PT, R3, R4, 0x1, 0x1f ;  /* 0x0c201f0004037f89 */ /* 0x000f6200000e0000 */
[----:B------:R-:W-:-:S02]  /*4c80*/  LOP3.LUT R44, R252, 0x1c, RZ, 0xc0, !PT ;  /* 0x0000001cfc2c7812 */ /* 0x000fc400078ec0ff */
[----:B------:R-:W-:Y:S02]  /*4c90*/  SHF.R.U32.HI R52, RZ, 0x3, R52 ;  /* 0x00000003ff347819 */ /* 0x000fe40000011634 */
[----:B------:R-:W-:Y:S02]  /*4ca0*/  LEA R44, R44, UR6, 0x2 ;  /* 0x000000062c2c7c11 */ /* 0x000fe4000f8e10ff */
[----:B------:R-:W-:-:S04]  /*4cb0*/  LOP3.LUT R52, R52, 0xc, RZ, 0xc0, !PT ;  /* 0x0000000c34347812 */ /* 0x000fc800078ec0ff */
[----:B------:R-:W-:Y:S02]  /*4cc0*/  IADD3 R52, PT, PT, R44, R52, RZ ;  /* 0x000000342c347210 */ /* 0x000fe40007ffe0ff */
[----:B0-----:R-:W-:Y:S01]  /*4cd0*/  FMNMX R48, R47, R48, !PT ;  /* 0x000000302f307209 */ /* 0x001fe20007800000 */
[----:B------:R-:W-:Y:S01]  /*4ce0*/  BAR.SYNC.DEFER_BLOCKING 0x0 ;  /* 0x0000000000007b1d */ /* 0x000fe20000010000 */
[----:B-1----:R-:W-:Y:S02]  /*4cf0*/  FMNMX R2, R46, R2, !PT ;  /* 0x000000022e027209 */ /* 0x002fe40007800000 */
[----:B--2---:R-:W-:Y:S02]  /*4d00*/  FMNMX R0, R45, R0, !PT ;  /* 0x000000002d007209 */ /* 0x004fe40007800000 */
[----:B-----5:R-:W-:Y:S01]  /*4d10*/  FMNMX R3, R4, R3, !PT ;  /* 0x0000000304037209 */ /* 0x020fe20007800000 */
[----:B------:R-:W-:Y:S04]  /*4d20*/  @!P0 STS [R52+0x4000], R48 ;  /* 0x0040003034008388 */ /* 0x000fe80000000800 */
[----:B------:R-:W-:Y:S04]  /*4d30*/  @!P0 STS [R52+0x4080], R2 ;  /* 0x0040800234008388 */ /* 0x000fe80000000800 */
[----:B------:R-:W-:Y:S04]  /*4d40*/  @!P0 STS [R52+0x4100], R0 ;  /* 0x0041000034008388 */ /* 0x000fe80000000800 */
[----:B------:R-:W-:Y:S01]  /*4d50*/  @!P0 STS [R52+0x4180], R3 ;  /* 0x0041800334008388 */ /* 0x000fe20000000800 */
[----:B------:R-:W-:Y:S06]  /*4d60*/  BAR.SYNC.DEFER_BLOCKING 0x0 ;  /* 0x0000000000007b1d */ /* 0x000fec0000010000 */
[----:B------:R-:W0:Y:S04]  /*4d70*/  LDS R0, [R51+0x4000] ;  /* 0x0040000033007984 */ /* 0x000e280000000800 */
[----:B0-----:R-:W0:Y:S02]  /*4d80*/  SHFL.BFLY PT, R2, R0, 0x2, 0x1f ;  /* 0x0c401f0000027f89 */ /* 0x001e2400000e0000 */
[----:B0-----:R-:W-:-:S05]  /*4d90*/  FMNMX R2, R0, R2, !PT ;  /* 0x0000000200027209 */ /* 0x001fca0007800000 */
[----:B------:R-:W0:Y:S02]  /*4da0*/  SHFL.BFLY PT, R0, R2, 0x1, 0x1f ;  /* 0x0c201f0002007f89 */ /* 0x000e2400000e0000 */
[----:B0-----:R-:W-:-:S05]  /*4db0*/  FMNMX R0, R2, R0, !PT ;  /* 0x0000000002007209 */ /* 0x001fca0007800000 */
[----:B------:R-:W-:Y:S01]  /*4dc0*/  @!P0 STS [R51+0x4000], R0 ;  /* 0x0040000033008388 */ /* 0x000fe20000000800 */
[----:B------:R-:W-:Y:S06]  /*4dd0*/  BAR.SYNC.DEFER_BLOCKING 0x0 ;  /* 0x0000000000007b1d */ /* 0x000fec0000010000 */
[----:B------:R-:W0:Y:S04]  /*4de0*/  LDS R3, [R44+0x4100] ;  /* 0x004100002c037984 */ /* 0x000e280000000800 */
[----:B------:R-:W1:Y:S04]  /*4df0*/  LDS R0, [R44+0x4000] ;  /* 0x004000002c007984 */ /* 0x000e680000000800 */
[----:B------:R-:W2:Y:S04]  /*4e00*/  LDS R2, [R44+0x4080] ;  /* 0x004080002c027984 */ /* 0x000ea80000000800 */
[----:B------:R-:W5:Y:S01]  /*4e10*/  LDS R4, [R44+0x4180] ;  /* 0x004180002c047984 */ /* 0x000f620000000800 */
[----:B0-----:R-:W-:-:S05]  /*4e20*/  FMNMX R3, R3, R145, !PT ;  /* 0x0000009103037209 */ /* 0x001fca0007800000 */
[--C-:B------:R-:W-:Y:S01]  /*4e30*/  FFMA R40, R40, UR9, -R3.reuse ;  /* 0x0000000928287c23 */ /* 0x100fe20008000803 */
[----:B-1----:R-:W-:Y:S02]  /*4e40*/  FMNMX R0, R0, R8, !PT ;  /* 0x0000000800007209 */ /* 0x002fe40007800000 */
[----:B--2---:R-:W-:Y:S01]  /*4e50*/  FMNMX R2, R2, R9, !PT ;  /* 0x0000000902027209 */ /* 0x004fe20007800000 */
[----:B------:R-:W-:Y:S01]  /*4e60*/  FMUL R40, R40, 1.4426950216293334961 ;  /* 0x3fb8aa3b28287820 */ /* 0x000fe20000400000 */
[----:B-----5:R-:W-:Y:S01]  /*4e70*/  FMNMX R4, R4, R144, !PT ;  /* 0x0000009004047209 */ /* 0x020fe20007800000 */
[--C-:B------:R-:W-:Y:S01]  /*4e80*/  FFMA R60, R60, UR9, -R0.reuse ;  /* 0x000000093c3c7c23 */ /* 0x100fe20008000800 */
[----:B------:R-:W-:Y:S01]  /*4e90*/  FFMA R61, R61, UR9, -R0 ;  /* 0x000000093d3d7c23 */ /* 0x000fe20008000800 */
[--C-:B------:R-:W-:Y:S01]  /*4ea0*/  FFMA R62, R62, UR9, -R2.reuse ;  /* 0x000000093e3e7c23 */ /* 0x100fe20008000802 */
[----:B------:R-:W-:Y:S01]  /*4eb0*/  FFMA R63, R63, UR9, -R2 ;  /* 0x000000093f3f7c23 */ /* 0x000fe20008000802 */
[--C-:B------:R-:W-:Y:S01]  /*4ec0*/  FFMA R43, R43, UR9, -R4.reuse ;  /* 0x000000092b2b7c23 */ /* 0x100fe20008000804 */
[----:B------:R-:W-:Y:S01]  /*4ed0*/  FFMA R41, R41, UR9, -R3 ;  /* 0x0000000929297c23 */ /* 0x000fe20008000803 */
[----:B------:R0:W-:Y:S01]  /*4ee0*/  MUFU.EX2 R49, R40 ;  /* 0x0000002800317308 */ /* 0x0001e20000000800 */
[----:B------:R-:W-:Y:S01]  /*4ef0*/  FMUL R45, R60, 1.4426950216293334961 ;  /* 0x3fb8aa3b3c2d7820 */ /* 0x000fe20000400000 */
[----:B------:R-:W-:Y:S01]  /*4f00*/  FMUL R47, R61, 1.4426950216293334961 ;  /* 0x3fb8aa3b3d2f7820 */ /* 0x000fe20000400000 */
[----:B------:R-:W-:Y:S01]  /*4f10*/  FMUL R46, R62, 1.4426950216293334961 ;  /* 0x3fb8aa3b3e2e7820 */ /* 0x000fe20000400000 */
[----:B------:R-:W-:Y:S01]  /*4f20*/  FMUL R48, R63, 1.4426950216293334961 ;  /* 0x3fb8aa3b3f307820 */ /* 0x000fe20000400000 */
[----:B------:R-:W-:Y:S01]  /*4f30*/  FMUL R43, R43, 1.4426950216293334961 ;  /* 0x3fb8aa3b2b2b7820 */ /* 0x000fe20000400000 */
[----:B------:R-:W-:Y:S01]  /*4f40*/  FMUL R41, R41, 1.4426950216293334961 ;  /* 0x3fb8aa3b29297820 */ /* 0x000fe20000400000 */
[----:B0-----:R-:W-:-:S04]  /*4f50*/  FFMA R40, R42, UR9, -R4 ;  /* 0x000000092a287c23 */ /* 0x001fc80008000804 */
[----:B------:R-:W-:Y:S01]  /*4f60*/  FMUL R40, R40, 1.4426950216293334961 ;  /* 0x3fb8aa3b28287820 */ /* 0x000fe20000400000 */
[----:B------:R-:W0:Y:S08]  /*4f70*/  MUFU.EX2 R42, R41 ;  /* 0x00000029002a7308 */ /* 0x000e300000000800 */
[----:B------:R-:W-:Y:S08]  /*4f80*/  MUFU.EX2 R45, R45 ;  /* 0x0000002d002d7308 */ /* 0x000ff00000000800 */
[----:B------:R-:W1:Y:S08]  /*4f90*/  MUFU.EX2 R47, R47 ;  /* 0x0000002f002f7308 */ /* 0x000e700000000800 */
[----:B------:R-:W-:Y:S08]  /*4fa0*/  MUFU.EX2 R46, R46 ;  /* 0x0000002e002e7308 */ /* 0x000ff00000000800 */
[----:B------:R-:W2:Y:S08]  /*4fb0*/  MUFU.EX2 R48, R48 ;  /* 0x0000003000307308 */ /* 0x000eb00000000800 */
[----:B------:R5:W-:Y:S08]  /*4fc0*/  MUFU.EX2 R50, R40 ;  /* 0x0000002800327308 */ /* 0x000bf00000000800 */
[----:B------:R-:W3:Y:S01]  /*4fd0*/  MUFU.EX2 R43, R43 ;  /* 0x0000002b002b7308 */ /* 0x000ee20000000800 */
[----:B0-----:R-:W-:Y:S01]  /*4fe0*/  FADD R54, R49, R42 ;  /* 0x0000002a31367221 */ /* 0x001fe20000000000 */
[----:B-1----:R-:W-:Y:S01]  /*4ff0*/  FADD R57, R45, R47 ;  /* 0x0000002f2d397221 */ /* 0x002fe20000000000 */
[----:B--2---:R-:W-:-:S03]  /*5000*/  FADD R55, R46, R48 ;  /* 0x000000302e377221 */ /* 0x004fc60000000000 */
[----:B-----5:R-:W0:Y:S04]  /*5010*/  SHFL.BFLY PT, R40, R54, 0x2, 0x1f ;  /* 0x0c401f0036287f89 */ /* 0x020e2800000e0000 */
[----:B------:R-:W1:Y:S01]  /*5020*/  SHFL.BFLY PT, R58, R57, 0x2, 0x1f ;  /* 0x0c401f00393a7f89 */ /* 0x000e6200000e0000 */
[----:B---3--:R-:W-:-:S03]  /*5030*/  FADD R53, R50, R43 ;  /* 0x0000002b32357221 */ /* 0x008fc60000000000 */
[----:B------:R-:W2:Y:S04]  /*5040*/  SHFL.BFLY PT, R56, R55, 0x2, 0x1f ;  /* 0x0c401f0037387f89 */ /* 0x000ea800000e0000 */
[----:B------:R-:W3:Y:S01]  /*5050*/  SHFL.BFLY PT, R41, R53, 0x2, 0x1f ;  /* 0x0c401f0035297f89 */ /* 0x000ee200000e0000 */
[----:B0-----:R-:W-:Y:S01]  /*5060*/  FADD R40, R54, R40 ;  /* 0x0000002836287221 */ /* 0x001fe20000000000 */
[----:B-1----:R-:W-:Y:S01]  /*5070*/  FADD R58, R57, R58 ;  /* 0x0000003a393a7221 */ /* 0x002fe20000000000 */
[----:B--2---:R-:W-:Y:S01]  /*5080*/  FADD R56, R55, R56 ;  /* 0x0000003837387221 */ /* 0x004fe20000000000 */
[----:B---3--:R-:W-:-:S03]  /*5090*/  FADD R54, R53, R41 ;  /* 0x0000002935367221 */ /* 0x008fc60000000000 */
[----:B------:R-:W0:Y:S04]  /*50a0*/  SHFL.BFLY PT, R57, R58, 0x1, 0x1f ;  /* 0x0c201f003a397f89 */ /* 0x000e2800000e0000 */
[----:B------:R-:W1:Y:S04]  /*50b0*/  SHFL.BFLY PT, R55, R56, 0x1, 0x1f ;  /* 0x0c201f0038377f89 */ /* 0x000e6800000e0000 */
[----:B------:R-:W2:Y:S04]  /*50c0*/  SHFL.BFLY PT, R53, R40, 0x1, 0x1f ;  /* 0x0c201f0028357f89 */ /* 0x000ea800000e0000 */
[----:B------:R-:W3:Y:S01]  /*50d0*/  SHFL.BFLY PT, R41, R54, 0x1, 0x1f ;  /* 0x0c201f0036297f89 */ /* 0x000ee200000e0000 */
[----:B0-----:R-:W-:Y:S01]  /*50e0*/  FADD R57, R58, R57 ;  /* 0x000000393a397221 */ /* 0x001fe20000000000 */
[----:B------:R-:W-:Y:S01]  /*50f0*/  BAR.SYNC.DEFER_BLOCKING 0x0 ;  /* 0x0000000000007b1d */ /* 0x000fe20000010000 */
[----:B-1----:R-:W-:Y:S01]  /*5100*/  FADD R55, R56, R55 ;  /* 0x0000003738377221 */ /* 0x002fe20000000000 */
[----:B--2---:R-:W-:Y:S01]  /*5110*/  FADD R53, R40, R53 ;  /* 0x0000003528357221 */ /* 0x004fe20000000000 */
[----:B---3--:R-:W-:-:S03]  /*5120*/  FADD R41, R54, R41 ;  /* 0x0000002936297221 */ /* 0x008fc60000000000 */
[----:B------:R-:W-:Y:S04]  /*5130*/  @!P0 STS [R52+0x4000], R57 ;  /* 0x0040003934008388 */ /* 0x000fe80000000800 */
[----:B------:R-:W-:Y:S04]  /*5140*/  @!P0 STS [R52+0x4080], R55 ;  /* 0x0040803734008388 */ /* 0x000fe80000000800 */
[----:B------:R-:W-:Y:S04]  /*5150*/  @!P0 STS [R52+0x4100], R53 ;  /* 0x0041003534008388 */ /* 0x000fe80000000800 */
[----:B------:R-:W-:Y:S01]  /*5160*/  @!P0 STS [R52+0x4180], R41 ;  /* 0x0041802934008388 */ /* 0x000fe20000000800 */
[----:B------:R-:W-:Y:S06]  /*5170*/  BAR.SYNC.DEFER_BLOCKING 0x0 ;  /* 0x0000000000007b1d */ /* 0x000fec0000010000 */
[----:B------:R-:W0:Y:S04]  /*5180*/  LDS R40, [R51+0x4000] ;  /* 0x0040000033287984 */ /* 0x000e280000000800 */
[----:B0-----:R-:W0:Y:S02]  /*5190*/  SHFL.BFLY PT, R41, R40, 0x2, 0x1f ;  /* 0x0c401f0028297f89 */ /* 0x001e2400000e0000 */
[----:B0-----:R-:W-:-:S05]  /*51a0*/  FADD R41, R40, R41 ;  /* 0x0000002928297221 */ /* 0x001fca0000000000 */
[----:B------:R-:W0:Y:S02]  /*51b0*/  SHFL.BFLY PT, R54, R41, 0x1, 0x1f ;  /* 0x0c201f0029367f89 */ /* 0x000e2400000e0000 */
[----:B0-----:R-:W-:Y:S01]  /*51c0*/  FADD R54, R41, R54 ;  /* 0x0000003629367221 */ /* 0x001fe20000000000 */
[C---:B------:R-:W-:Y:S02]  /*51d0*/  IMAD.WIDE R40, R7.reuse, 0x2, R150 ;  /* 0x0000000207287825 */ /* 0x040fe400078e0296 */
[----:B------:R-:W2:Y:S04]  /*51e0*/  LDL.64 R150, [R1+0x20] ;  /* 0x0000200001967983 */ /* 0x000ea80000100a00 */
[----:B------:R0:W-:Y:S01]  /*51f0*/  @!P0 STS [R51+0x4000], R54 ;  /* 0x0040003633008388 */ /* 0x0001e20000000800 */
[----:B------:R-:W-:Y:S01]  /*5200*/  BAR.SYNC.DEFER_BLOCKING 0x0 ;  /* 0x0000000000007b1d */ /* 0x000fe20000010000 */
[----:B------:R-:W-:-:S04]  /*5210*/  IMAD.WIDE R52, R7, 0x2, R206 ;  /* 0x0000000207347825 */ /* 0x000fc800078e02ce */
[----:B------:R-:W-:-:S04]  /*5220*/  IMAD.WIDE R58, R7, 0x2, R244 ;  /* 0x00000002073a7825 */ /* 0x000fc800078e02f4 */
[----:B------:R-:W-:-:S04]  /*5230*/  IMAD.WIDE R60, R7, 0x2, R198 ;  /* 0x00000002073c7825 */ /* 0x000fc800078e02c6 */
[----:B------:R-:W-:-:S04]  /*5240*/  IMAD.WIDE R64, R7, 0x2, R234 ;  /* 0x0000000207407825 */ /* 0x000fc800078e02ea */
[C---:B0-----:R-:W-:Y:S01]  /*5250*/  IMAD.WIDE R54, R7.reuse, 0x2, R72 ;  /* 0x0000000207367825 */ /* 0x041fe200078e0248 */
[----:B------:R0:W3:Y:S03]  /*5260*/  LDG.E.U16 R75, desc[UR10][R52.64] ;  /* 0x0000000a344b7981 */ /* 0x0000e6000c1e1500 */
[C---:B------:R-:W-:Y:S01]  /*5270*/  IMAD.WIDE R56, R7.reuse, 0x2, R238 ;  /* 0x0000000207387825 */ /* 0x040fe200078e02ee */
[----:B------:R-:W5:Y:S04]  /*5280*/  LDG.E.U16 R41, desc[UR10][R40.64] ;  /* 0x0000000a28297981 */ /* 0x000f68000c1e1500 */
[----:B------:R1:W3:Y:S01]  /*5290*/  LDG.E.U16 R74, desc[UR10][R58.64] ;  /* 0x0000000a3a4a7981 */ /* 0x0002e2000c1e1500 */
[----:B0-----:R-:W-:-:S03]  /*52a0*/  IMAD.WIDE R52, R7, 0x2, R242 ;  /* 0x0000000207347825 */ /* 0x001fc600078e02f2 */
[----:B------:R0:W3:Y:S04]  /*52b0*/  LDG.E.U16 R72, desc[UR10][R64.64] ;  /* 0x0000000a40487981 */ /* 0x0000e8000c1e1500 */
[----:B------:R4:W3:Y:S01]  /*52c0*/  LDG.E.U16 R40, desc[UR10][R60.64] ;  /* 0x0000000a3c287981 */ /* 0x0008e2000c1e1500 */
[----:B-1----:R-:W-:-:S03]  /*52d0*/  IMAD.WIDE R58, R7, 0x2, R222 ;  /* 0x00000002073a7825 */ /* 0x002fc600078e02de */
[----:B------:R-:W3:Y:S01]  /*52e0*/  LDG.E.U16 R53, desc[UR10][R52.64] ;  /* 0x0000000a34357981 */ /* 0x000ee2000c1e1500 */
[----:B0-----:R-:W-:-:S03]  /*52f0*/  IMAD.WIDE R64, R7, 0x2, R170 ;  /* 0x0000000207407825 */ /* 0x001fc600078e02aa */
[----:B------:R0:W3:Y:S01]  /*5300*/  LDG.E.U16 R73, desc[UR10][R56.64] ;  /* 0x0000000a38497981 */ /* 0x0000e2000c1e1500 */
[----:B----4-:R-:W-:-:S03]  /*5310*/  IMAD.WIDE R60, R7, 0x2, R226 ;  /* 0x00000002073c7825 */ /* 0x010fc600078e02e2 */
[----:B------:R-:W4:Y:S01]  /*5320*/  LDG.E.U16 R54, desc[UR10][R54.64] ;  /* 0x0000000a36367981 */ /* 0x000f22000c1e1500 */
[----:B------:R-:W-:-:S03]  /*5330*/  IMAD.WIDE R66, R7, 0x2, R66 ;  /* 0x0000000207427825 */ /* 0x000fc600078e0242 */
[----:B------:R-:W3:Y:S01]  /*5340*/  LDG.E.U16 R52, desc[UR10][R58.64] ;  /* 0x0000000a3a347981 */ /* 0x000ee2000c1e1500 */
[----:B0-----:R-:W-:-:S03]  /*5350*/  IMAD.WIDE R56, R7, 0x2, R194 ;  /* 0x0000000207387825 */ /* 0x001fc600078e02c2 */
[----:B------:R0:W3:Y:S01]  /*5360*/  LDG.E.U16 R71, desc[UR10][R60.64] ;  /* 0x0000000a3c477981 */ /* 0x0000e2000c1e1500 */
[----:B------:R-:W-:-:S03]  /*5370*/  IMAD.WIDE R146, R7, 0x2, R146 ;  /* 0x0000000207927825 */ /* 0x000fc600078e0292 */
[----:B------:R-:W-:Y:S04]  /*5380*/  LDS R194, [R44+0x4000] ;  /* 0x004000002cc27984 */ /* 0x000fe80000000800 */
[----:B------:R-:W1:Y:S01]  /*5390*/  LDS R195, [R44+0x4080] ;  /* 0x004080002cc37984 */ /* 0x000e620000000800 */
[----:B0-----:R-:W-:-:S03]  /*53a0*/  IMAD.WIDE R60, R7, 0x2, R68 ;  /* 0x00000002073c7825 */ /* 0x001fc600078e0244 */
[----:B------:R0:W3:Y:S01]  /*53b0*/  LDG.E.U16 R69, desc[UR10][R64.64] ;  /* 0x0000000a40457981 */ /* 0x0000e2000c1e1500 */
[----:B------:R-:W-:-:S03]  /*53c0*/  IMAD.WIDE R62, R7, 0x2, R230 ;  /* 0x00000002073e7825 */ /* 0x000fc600078e02e6 */
[----:B------:R-:W3:Y:S04]  /*53d0*/  LDG.E.U16 R67, desc[UR10][R66.64] ;  /* 0x0000000a42437981 */ /* 0x000ee8000c1e1500 */
[----:B------:R0:W3:Y:S02]  /*53e0*/  LDG.E.U16 R55, desc[UR10][R62.64] ;  /* 0x0000000a3e377981 */ /* 0x0000e4000c1e1500 */
[C---:B0-----:R-:W-:Y:S02]  /*53f0*/  IMAD.WIDE R64, R7.reuse, 0x2, R250 ;  /* 0x0000000207407825 */ /* 0x041fe400078e02fa */
[----:B------:R0:W3:Y:S04]  /*5400*/  LDG.E.U16 R70, desc[UR10][R56.64] ;  /* 0x0000000a38467981 */ /* 0x0000e8000c1e1500 */
[----:B------:R-:W3:Y:S01]  /*5410*/  LDG.E.U16 R66, desc[UR10][R64.64] ;  /* 0x0000000a40427981 */ /* 0x000ee2000c1e1500 */
[----:B------:R-:W-:-:S04]  /*5420*/  IMAD.WIDE R62, R7, 0x2, R148 ;  /* 0x00000002073e7825 */ /* 0x000fc800078e0294 */
[----:B------:R-:W-:Y:S01]  /*5430*/  FADD R8, -R0, R8 ;  /* 0x0000000800087221 */ /* 0x000fe20000000100 */
[C---:B0-----:R-:W-:Y:S01]  /*5440*/  IMAD.WIDE R56, R7.reuse, 0x2, R190 ;  /* 0x0000000207387825 */ /* 0x041fe200078e02be */
[----:B------:R0:W3:Y:S03]  /*5450*/  LDG.E.U16 R68, desc[UR10][R62.64] ;  /* 0x0000000a3e447981 */ /* 0x0000e6000c1e1500 */
[----:B------:R-:W-:Y:S02]  /*5460*/  FMUL R8, R8, 1.4426950216293334961 ;  /* 0x3fb8aa3b08087820 */ /* 0x000fe40000400000 */
[----:B------:R-:W3:Y:S01]  /*5470*/  LDG.E.U16 R56, desc[UR10][R56.64] ;  /* 0x0000000a38387981 */ /* 0x000ee2000c1e1500 */
[----:B------:R-:W-:-:S04]  /*5480*/  IMAD.WIDE R170, R7, 0x2, R236 ;  /* 0x0000000207aa7825 */ /* 0x000fc800078e02ec */
[C---:B0-----:R-:W-:Y:S01]  /*5490*/  IMAD.WIDE R62, R7.reuse, 0x2, R240 ;  /* 0x00000002073e7825 */ /* 0x041fe200078e02f0 */
[----:B------:R0:W3:Y:S03]  /*54a0*/  LDG.E.U16 R57, desc[UR10][R60.64] ;  /* 0x0000000a3c397981 */ /* 0x0000e6000c1e1500 */
[C---:B------:R-:W-:Y:S01]  /*54b0*/  IMAD.WIDE R190, R7.reuse, 0x2, R216 ;  /* 0x0000000207be7825 */ /* 0x040fe200078e02d8 */
[----:B------:R1:W3:Y:S03]  /*54c0*/  LDG.E.U16 R65, desc[UR10][R62.64] ;  /* 0x0000000a3e417981 */ /* 0x0002e6000c1e1500 */
[----:B0-----:R-:W-:-:S04]  /*54d0*/  IMAD.WIDE R60, R7, 0x2, R248 ;  /* 0x00000002073c7825 */ /* 0x001fc800078e02f8 */
[C---:B-1----:R-:W-:Y:S02]  /*54e0*/  IMAD.WIDE R62, R7.reuse, 0x2, R224 ;  /* 0x00000002073e7825 */ /* 0x042fe400078e02e0 */
[----:B------:R-:W3:Y:S04]  /*54f0*/  LDG.E.U16 R61, desc[UR10][R60.64] ;  /* 0x0000000a3c3d7981 */ /* 0x000ee8000c1e1500 */
[----:B------:R-:W3:Y:S04]  /*5500*/  LDG.E.U16 R63, desc[UR10][R62.64] ;  /* 0x0000000a3e3f7981 */ /* 0x000ee8000c1e1500 */
[----:B------:R0:W3:Y:S01]  /*5510*/  LDG.E.U16 R60, desc[UR10][R170.64] ;  /* 0x0000000aaa3c7981 */ /* 0x0000e2000c1e1500 */
[----:B------:R-:W-:-:S03]  /*5520*/  IMAD.WIDE R196, R7, 0x2, R188 ;  /* 0x0000000207c47825 */ /* 0x000fc600078e02bc */
[----:B------:R1:W3:Y:S01]  /*5530*/  LDG.E.U16 R62, desc[UR10][R190.64] ;  /* 0x0000000abe3e7981 */ /* 0x0002e2000c1e1500 */
[----:B0-----:R-:W-:-:S04]  /*5540*/  IMAD.WIDE R170, R7, 0x2, R212 ;  /* 0x0000000207aa7825 */ /* 0x001fc800078e02d4 */
[C---:B-1----:R-:W-:Y:S02]  /*5550*/  IMAD.WIDE R190, R7.reuse, 0x2, R200 ;  /* 0x0000000207be7825 */ /* 0x042fe400078e02c8 */
[----:B------:R-:W3:Y:S02]  /*5560*/  LDG.E.U16 R170, desc[UR10][R170.64] ;  /* 0x0000000aaaaa7981 */ /* 0x000ee4000c1e1500 */
[C---:B------:R-:W-:Y:S02]  /*5570*/  IMAD.WIDE R198, R7.reuse, 0x2, R182 ;  /* 0x0000000207c67825 */ /* 0x040fe400078e02b6 */
[----:B------:R-:W3:Y:S02]  /*5580*/  LDG.E.U16 R190, desc[UR10][R190.64] ;  /* 0x0000000abebe7981 */ /* 0x000ee4000c1e1500 */
[C---:B------:R-:W-:Y:S02]  /*5590*/  IMAD.WIDE R192, R7.reuse, 0x2, R202 ;  /* 0x0000000207c07825 */ /* 0x040fe400078e02ca */
[----:B------:R-:W3:Y:S04]  /*55a0*/  LDG.E.U16 R198, desc[UR10][R198.64] ;  /* 0x0000000ac6c67981 */ /* 0x000ee8000c1e1500 */
[----:B------:R-:W3:Y:S04]  /*55b0*/  LDG.E.U16 R192, desc[UR10][R192.64] ;  /* 0x0000000ac0c07981 */ /* 0x000ee8000c1e1500 */
[----:B------:R0:W3:Y:S02]  /*55c0*/  LDG.E.U16 R191, desc[UR10][R196.64] ;  /* 0x0000000ac4bf7981 */ /* 0x0000e4000c1e1500 */
[----:B0-----:R-:W-:-:S05]  /*55d0*/  IMAD.WIDE R196, R7, 0x2, R184 ;  /* 0x0000000207c47825 */ /* 0x001fca00078e02b8 */
[----:B------:R0:W3:Y:S02]  /*55e0*/  LDG.E.U16 R193, desc[UR10][R196.64] ;  /* 0x0000000ac4c17981 */ /* 0x0000e4000c1e1500 */
[----:B0-----:R-:W-:-:S05]  /*55f0*/  IMAD.WIDE R196, R7, 0x2, R174 ;  /* 0x0000000207c47825 */ /* 0x001fca00078e02ae */
[----:B------:R0:W3:Y:S02]  /*5600*/  LDG.E.U16 R210, desc[UR10][R196.64] ;  /* 0x0000000ac4d27981 */ /* 0x0000e4000c1e1500 */
[----:B0-----:R-:W-:-:S05]  /*5610*/  IMAD.WIDE R196, R7, 0x2, R18 ;  /* 0x0000000207c47825 */ /* 0x001fca00078e0212 */
[----:B------:R0:W3:Y:S02]  /*5620*/  LDG.E.U16 R215, desc[UR10][R196.64] ;  /* 0x0000000ac4d77981 */ /* 0x0000e4000c1e1500 */
[----:B0-----:R-:W-:-:S05]  /*5630*/  IMAD.WIDE R196, R7, 0x2, R30 ;  /* 0x0000000207c47825 */ /* 0x001fca00078e021e */
[----:B------:R-:W3:Y:S01]  /*5640*/  LDG.E.U16 R222, desc[UR10][R196.64] ;  /* 0x0000000ac4de7981 */ /* 0x000ee2000c1e1500 */
[----:B--2---:R-:W-:-:S04]  /*5650*/  IMAD.WIDE R58, R7, 0x2, R150 ;  /* 0x00000002073a7825 */ /* 0x004fc800078e0296 */
[C---:B------:R-:W-:Y:S02]  /*5660*/  IMAD.WIDE R150, R7.reuse, 0x2, R232 ;  /* 0x0000000207967825 */ /* 0x040fe400078e02e8 */
[----:B------:R-:W2:Y:S04]  /*5670*/  LDG.E.U16 R58, desc[UR10][R58.64] ;  /* 0x0000000a3a3a7981 */ /* 0x000ea8000c1e1500 */
[----:B------:R0:W2:Y:S04]  /*5680*/  LDG.E.U16 R64, desc[UR10][R150.64] ;  /* 0x0000000a96407981 */ /* 0x0000a8000c1e1500 */
[----:B------:R1:W2:Y:S01]  /*5690*/  LDG.E.U16 R59, desc[UR10][R146.64] ;  /* 0x0000000a923b7981 */ /* 0x0002a2000c1e1500 */
[----:B0-----:R-:W-:-:S04]  /*56a0*/  IMAD.WIDE R150, R7, 0x2, R204 ;  /* 0x0000000207967825 */ /* 0x001fc800078e02cc */
[----:B-1----:R-:W-:-:S06]  /*56b0*/  IMAD.WIDE R146, R7, 0x2, R228 ;  /* 0x0000000207927825 */ /* 0x002fcc00078e02e4 */
[----:B------:R-:W2:Y:S04]  /*56c0*/  LDG.E.U16 R146, desc[UR10][R146.64] ;  /* 0x0000000a92927981 */ /* 0x000ea8000c1e1500 */
[----:B------:R0:W2:Y:S02]  /*56d0*/  LDG.E.U16 R147, desc[UR10][R150.64] ;  /* 0x0000000a96937981 */ /* 0x0000a4000c1e1500 */
[----:B0-----:R-:W-:-:S04]  /*56e0*/  FADD R151, -R2, R9 ;  /* 0x0000000902977221 */ /* 0x001fc80000000100 */
[----:B------:R-:W-:Y:S01]  /*56f0*/  FMUL R151, R151, 1.4426950216293334961 ;  /* 0x3fb8aa3b97977820 */ /* 0x000fe20000400000 */
[----:B------:R0:W-:Y:S08]  /*5700*/  MUFU.EX2 R150, R8 ;  /* 0x0000000800967308 */ /* 0x0001f00000000800 */
[----:B------:R-:W1:Y:S01]  /*5710*/  MUFU.EX2 R151, R151 ;  /* 0x0000009700977308 */ /* 0x000e620000000800 */
[----:B0-----:R-:W-:-:S05]  /*5720*/  IMAD.WIDE R8, R7, 0x2, R186 ;  /* 0x0000000207087825 */ /* 0x001fca00078e02ba */
[----:B------:R0:W2:Y:S02]  /*5730*/  LDG.E.U16 R171, desc[UR10][R8.64] ;  /* 0x0000000a08ab7981 */ /* 0x0000a4000c1e1500 */
[----:B0-----:R-:W-:-:S04]  /*5740*/  IMAD.WIDE R8, R7, 0x2, R180 ;  /* 0x0000000207087825 */ /* 0x001fc800078e02b4 */
[----:B-1----:R-:W-:Y:S02]  /*5750*/  FFMA2 R166, R166.F32x2.HI_LO, R150.F32x2.HI_LO, R194.F32x2.HI_LO ;  /* 0x00000096a6a67249 */ /* 0x002fe400000000c2 */
[C---:B------:R-:W-:Y:S01]  /*5760*/  IMAD.WIDE R194, R7.reuse, 0x2, R176 ;  /* 0x0000000207c27825 */ /* 0x040fe200078e02b0 */
[----:B------:R0:W2:Y:S04]  /*5770*/  LDG.E.U16 R199, desc[UR10][R8.64] ;  /* 0x0000000a08c77981 */ /* 0x0000a8000c1e1500 */
[----:B------:R1:W2:Y:S01]  /*5780*/  LDG.E.U16 R207, desc[UR10][R194.64] ;  /* 0x0000000ac2cf7981 */ /* 0x0002a2000c1e1500 */
[----:B0-----:R-:W-:-:S04]  /*5790*/  IMAD.WIDE R8, R7, 0x2, R178 ;  /* 0x0000000207087825 */ /* 0x001fc800078e02b2 */
[C---:B-1----:R-:W-:Y:S01]  /*57a0*/  IMAD.WIDE R194, R7.reuse, 0x2, R14 ;  /* 0x0000000207c27825 */ /* 0x042fe200078e020e */
        /* <DEDUP_REMOVED lines=8> */
[----:B------:R0:W2:Y:S03]  /*5830*/  LDG.E.U16 R218, desc[UR10][R8.64] ;  /* 0x0000000a08da7981 */ /* 0x0000a6000c1e1500 */
[C---:B------:R-:W-:Y:S01]  /*5840*/  IMAD.WIDE R196, R7.reuse, 0x2, R142 ;  /* 0x0000000207c47825 */ /* 0x040fe200078e028e */
[----:B------:R1:W2:Y:S04]  /*5850*/  LDG.E.U16 R226, desc[UR10][R194.64] ;  /* 0x0000000ac2e27981 */ /* 0x0002a8000c1e1500 */
[----:B------:R4:W2:Y:S01]  /*5860*/  LDG.E.U16 R227, desc[UR10][R196.64] ;  /* 0x0000000ac4e37981 */ /* 0x0008a2000c1e1500 */
[----:B0-----:R-:W-:-:S04]  /*5870*/  IMAD.WIDE R8, R7, 0x2, R34 ;  /* 0x0000000207087825 */ /* 0x001fc800078e0222 */
[C---:B-1----:R-:W-:Y:S01]  /*5880*/  IMAD.WIDE R194, R7.reuse, 0x2, R158 ;  /* 0x0000000207c27825 */ /* 0x042fe200078e029e */
[----:B------:R0:W2:Y:S03]  /*5890*/  LDG.E.U16 R223, desc[UR10][R8.64] ;  /* 0x0000000a08df7981 */ /* 0x0000a6000c1e1500 */
[C---:B----4-:R-:W-:Y:S01]  /*58a0*/  IMAD.WIDE R196, R7.reuse, 0x2, R162 ;  /* 0x0000000207c47825 */ /* 0x050fe200078e02a2 */
[----:B------:R1:W4:Y:S04]  /*58b0*/  LDG.E.U16 R231, desc[UR10][R194.64] ;  /* 0x0000000ac2e77981 */ /* 0x000328000c1e1500 */
[----:B------:R5:W4:Y:S01]  /*58c0*/  LDG.E.U16 R234, desc[UR10][R196.64] ;  /* 0x0000000ac4ea7981 */ /* 0x000b22000c1e1500 */
[----:B0-----:R-:W-:-:S04]  /*58d0*/  IMAD.WIDE R8, R7, 0x2, R154 ;  /* 0x0000000207087825 */ /* 0x001fc800078e029a */
[C---:B-1----:R-:W-:Y:S01]  /*58e0*/  IMAD.WIDE R194, R7.reuse, 0x2, R20 ;  /* 0x0000000207c27825 */ /* 0x042fe200078e0214 */
[----:B------:R0:W4:Y:S03]  /*58f0*/  LDG.E.U16 R230, desc[UR10][R8.64] ;  /* 0x0000000a08e67981 */ /* 0x000126000c1e1500 */
[C---:B-----5:R-:W-:Y:S01]  /*5900*/  IMAD.WIDE R196, R7.reuse, 0x2, R24 ;  /* 0x0000000207c47825 */ /* 0x060fe200078e0218 */
[----:B------:R1:W5:Y:S04]  /*5910*/  LDG.E.U16 R238, desc[UR10][R194.64] ;  /* 0x0000000ac2ee7981 */ /* 0x000368000c1e1500 */
[----:B------:R1:W5:Y:S01]  /*5920*/  LDG.E.U16 R239, desc[UR10][R196.64] ;  /* 0x0000000ac4ef7981 */ /* 0x000362000c1e1500 */
[----:B0-----:R-:W-:-:S04]  /*5930*/  IMAD.WIDE R8, R7, 0x2, R16 ;  /* 0x0000000207087825 */ /* 0x001fc800078e0210 */
[C---:B-1----:R-:W-:Y:S01]  /*5940*/  IMAD.WIDE R194, R7.reuse, 0x2, R32 ;  /* 0x0000000207c27825 */ /* 0x042fe200078e0220 */
[----:B------:R0:W5:Y:S03]  /*5950*/  LDG.E.U16 R235, desc[UR10][R8.64] ;  /* 0x0000000a08eb7981 */ /* 0x000166000c1e1500 */
[C---:B------:R-:W-:Y:S01]  /*5960*/  IMAD.WIDE R196, R7.reuse, 0x2, R36 ;  /* 0x0000000207c47825 */ /* 0x040fe200078e0224 */
[----:B------:R1:W5:Y:S03]  /*5970*/  LDG.E.U16 R243, desc[UR10][R194.64] ;  /* 0x0000000ac2f37981 */ /* 0x000366000c1e1500 */
[C---:B------:R-:W-:Y:S01]  /*5980*/  IMAD.WIDE R148, R7.reuse, 0x2, R220 ;  /* 0x0000000207947825 */ /* 0x040fe200078e02dc */
[----:B------:R1:W5:Y:S03]  /*5990*/  LDG.E.U16 R245, desc[UR10][R196.64] ;  /* 0x0000000ac4f57981 */ /* 0x000366000c1e1500 */
[C---:B0-----:R-:W-:Y:S01]  /*59a0*/  IMAD.WIDE R8, R7.reuse, 0x2, R28 ;  /* 0x0000000207087825 */ /* 0x041fe200078e021c */
[----:B------:R0:W5:Y:S03]  /*59b0*/  LDG.E.U16 R51, desc[UR10][R148.64] ;  /* 0x0000000a94337981 */ /* 0x000166000c1e1500 */
[C---:B-1----:R-:W-:Y:S01]  /*59c0*/  IMAD.WIDE R194, R7.reuse, 0x2, R152 ;  /* 0x0000000207c27825 */ /* 0x042fe200078e0298 */
[----:B------:R1:W5:Y:S03]  /*59d0*/  LDG.E.U16 R242, desc[UR10][R8.64] ;  /* 0x0000000a08f27981 */ /* 0x000366000c1e1500 */
[C---:B------:R-:W-:Y:S01]  /*59e0*/  IMAD.WIDE R196, R7.reuse, 0x2, R156 ;  /* 0x0000000207c47825 */ /* 0x040fe200078e029c */
[----:B------:R1:W5:Y:S03]  /*59f0*/  LDG.E.U16 R244, desc[UR10][R194.64] ;  /* 0x0000000ac2f47981 */ /* 0x000366000c1e1500 */
[----:B0-----:R-:W-:-:S02]  /*5a00*/  IMAD.WIDE R148, R7, 0x2, R208 ;  /* 0x0000000207947825 */ /* 0x001fc400078e02d0 */
[----:B------:R-:W5:Y:S02]  /*5a10*/  LDG.E.U16 R196, desc[UR10][R196.64] ;  /* 0x0000000ac4c47981 */ /* 0x000f64000c1e1500 */
[C---:B-1----:R-:W-:Y:S02]  /*5a20*/  IMAD.WIDE R8, R7.reuse, 0x2, R140 ;  /* 0x0000000207087825 */ /* 0x042fe400078e028c */
[----:B------:R-:W5:Y:S02]  /*5a30*/  LDG.E.U16 R149, desc[UR10][R148.64] ;  /* 0x0000000a94957981 */ /* 0x000f64000c1e1500 */
[C---:B------:R-:W-:Y:S02]  /*5a40*/  IMAD.WIDE R194, R7.reuse, 0x2, R164 ;  /* 0x0000000207c27825 */ /* 0x040fe400078e02a4 */
[----:B------:R0:W5:Y:S04]  /*5a50*/  LDG.E.U16 R246, desc[UR10][R8.64] ;  /* 0x0000000a08f67981 */ /* 0x000168000c1e1500 */
[----:B------:R-:W5:Y:S01]  /*5a60*/  LDG.E.U16 R194, desc[UR10][R194.64] ;  /* 0x0000000ac2c27981 */ /* 0x000f62000c1e1500 */
[----:B0-----:R-:W-:-:S05]  /*5a70*/  IMAD.WIDE R8, R7, 0x2, R160 ;  /* 0x0000000207087825 */ /* 0x001fca00078e02a0 */
[----:B------:R0:W5:Y:S02]  /*5a80*/  LDG.E.U16 R197, desc[UR10][R8.64] ;  /* 0x0000000a08c57981 */ /* 0x000164000c1e1500 */
[----:B0-----:R-:W0:Y:S01]  /*5a90*/  S2R R9, SR_TID.X ;  /* 0x0000000000097919 */ /* 0x001e220000002100 */
[C---:B------:R-:W-:Y:S01]  /*5aa0*/  IMAD.SHL.U32 R148, R252.reuse, 0x8, RZ ;  /* 0x00000008fc947824 */ /* 0x040fe200078e00ff */
[----:B------:R-:W-:Y:S02]  /*5ab0*/  SHF.R.U32.HI R195, RZ, 0x1, R247 ;  /* 0x00000001ffc37819 */ /* 0x000fe400000116f7 */
[----:B------:R-:W-:Y:S02]  /*5ac0*/  LOP3.LUT R8, R252, 0x3f, RZ, 0xc0, !PT ;  /* 0x0000003ffc087812 */ /* 0x000fe400078ec0ff */
[----:B------:R-:W-:Y:S02]  /*5ad0*/  LOP3.LUT R148, R148, 0x30, RZ, 0xc0, !PT ;  /* 0x0000003094947812 */ /* 0x000fe400078ec0ff */
[----:B------:R-:W-:-:S02]  /*5ae0*/  SHF.R.S32.HI R247, RZ, 0x6, R252 ;  /* 0x00000006fff77819 */ /* 0x000fc400000114fc */
[----:B------:R-:W-:Y:S02]  /*5af0*/  LOP3.LUT R195, R148, R195, RZ, 0x3c, !PT ;  /* 0x000000c394c37212 */ /* 0x000fe400078e3cff */
[----:B------:R-:W-:Y:S02]  /*5b00*/  SHF.L.U32 R8, R8, 0x1, RZ ;  /* 0x0000000108087819 */ /* 0x000fe400000006ff */
[----:B------:R-:W-:Y:S02]  /*5b10*/  SGXT R247, R247, 0x1 ;  /* 0x00000001f7f7781a */ /* 0x000fe40000000200 */
[----:B------:R-:W-:Y:S02]  /*5b20*/  LOP3.LUT R252, R252, 0x1f, RZ, 0xc0, !PT ;  /* 0x0000001ffcfc7812 */ /* 0x000fe400078ec0ff */
[----:B------:R-:W-:Y:S01]  /*5b30*/  LOP3.LUT R247, R8, 0x90, R247, 0x78, !PT ;  /* 0x0000009008f77812 */ /* 0x000fe200078e78f7 */
[C---:B0-----:R-:W-:Y:S01]  /*5b40*/  IMAD.SHL.U32 R148, R9.reuse, 0x8, RZ ;  /* 0x0000000809947824 */ /* 0x041fe200078e00ff */
[----:B------:R-:W-:-:S04]  /*5b50*/  SHF.L.U32 R8, R9, 0x6, RZ ;  /* 0x0000000609087819 */ /* 0x000fc800000006ff */
[----:B------:R-:W-:-:S04]  /*5b60*/  LOP3.LUT R148, R148, 0x30, RZ, 0xc0, !PT ;  /* 0x0000003094947812 */ /* 0x000fc800078ec0ff */
[----:B------:R-:W-:Y:S02]  /*5b70*/  LOP3.LUT R148, R148, 0x3c0, R8, 0xf8, !PT ;  /* 0x000003c094947812 */ /* 0x000fe400078ef808 */
[----:B------:R-:W-:Y:S02]  /*5b80*/  LEA R8, R252, UR6, 0x6 ;  /* 0x00000006fc087c11 */ /* 0x000fe4000f8e30ff */
[----:B------:R-:W-:Y:S02]  /*5b90*/  LOP3.LUT R148, R148, 0x10, R9, 0x78, !PT ;  /* 0x0000001094947812 */ /* 0x000fe400078e7809 */
[----:B------:R-:W-:Y:S01]  /*5ba0*/  LDS R9, [R44+0x4180] ;  /* 0x004180002c097984 */ /* 0x000fe20000000800 */
[----:B------:R-:W-:-:S03]  /*5bb0*/  IMAD.IADD R195, R195, 0x1, R8 ;  /* 0x00000001c3c37824 */ /* 0x000fc600078e0208 */
[----:B------:R0:W-:Y:S01]  /*5bc0*/  LDS R8, [R44+0x4100] ;  /* 0x004100002c087984 */ /* 0x0001e20000000800 */
[----:B------:R-:W-:Y:S01]  /*5bd0*/  BAR.SYNC.DEFER_BLOCKING 0x0 ;  /* 0x0000000000007b1d */ /* 0x000fe20000010000 */
[----:B------:R-:W-:Y:S02]  /*5be0*/  F2FP.F16.F32.PACK_AB R42, R42, R49 ;  /* 0x000000312a2a723e */ /* 0x000fe400000000ff */
[----:B------:R-:W-:Y:S02]  /*5bf0*/  F2FP.F16.F32.PACK_AB R43, R43, R50 ;  /* 0x000000322b2b723e */ /* 0x000fe400000000ff */
[----:B0-----:R-:W-:Y:S01]  /*5c00*/  LOP3.LUT R44, R247, 0x20, RZ, 0x3c, !PT ;  /* 0x00000020f72c7812 */ /* 0x001fe200078e3cff */
[----:B------:R0:W-:Y:S04]  /*5c10*/  STS.U16 [R247+UR6+0x4000], R41 ;  /* 0x00400029f7007988 */ /* 0x0001e80008000406 */
[----:B---3--:R1:W-:Y:S01]  /*5c20*/  STS.U16 [R247+UR6+0x4200], R40 ;  /* 0x00420028f7007988 */ /* 0x0083e20008000406 */
[----:B0-----:R-:W-:-:S03]  /*5c30*/  F2FP.F16.F32.PACK_AB R41, R48, R46 ;  /* 0x0000002e3029723e */ /* 0x001fc600000000ff */
[----:B------:R-:W-:Y:S01]  /*5c40*/  STS.U16 [R247+UR6+0x4400], R53 ;  /* 0x00440035f7007988 */ /* 0x000fe20008000406 */
[----:B-1----:R-:W-:-:S03]  /*5c50*/  F2FP.F16.F32.PACK_AB R40, R47, R45 ;  /* 0x0000002d2f28723e */ /* 0x002fc600000000ff */
[----:B------:R-:W-:Y:S04]  /*5c60*/  STS.U16 [R247+UR6+0x4600], R54 ;  /* 0x00460036f7007988 */ /* 0x000fe80008000406 */
[----:B------:R-:W-:Y:S04]  /*5c70*/  STS.U16 [R247+UR6+0x4800], R55 ;  /* 0x00480037f7007988 */ /* 0x000fe80008000406 */
[----:B------:R-:W-:Y:S04]  /*5c80*/  STS.U16 [R247+UR6+0x4a00], R52 ;  /* 0x004a0034f7007988 */ /* 0x000fe80008000406 */
[----:B------:R-:W-:Y:S04]  /*5c90*/  STS.U16 [R247+UR6+0x4c00], R56 ;  /* 0x004c0038f7007988 */ /* 0x000fe80008000406 */
[----:B--2---:R-:W-:Y:S04]  /*5ca0*/  STS.U16 [R247+UR6+0x4e00], R58 ;  /* 0x004e003af7007988 */ /* 0x004fe80008000406 */
        /* <DEDUP_REMOVED lines=20> */
[----:B----4-:R-:W-:Y:S04]  /*5df0*/  STS.U16 [R247+UR6+0x7c00], R231 ;  /* 0x007c00e7f7007988 */ /* 0x010fe80008000406 */
[----:B------:R-:W-:Y:S04]  /*5e00*/  STS.U16 [R247+UR6+0x7e00], R234 ;  /* 0x007e00eaf7007988 */ /* 0x000fe80008000406 */
[----:B------:R-:W-:Y:S04]  /*5e10*/  STS.U16 [R247+UR6+0x7a00], R230 ;  /* 0x007a00e6f7007988 */ /* 0x000fe80008000406 */
[----:B-----5:R-:W-:Y:S04]  /*5e20*/  STS.U16 [R247+UR6+0x5a00], R51 ;  /* 0x005a0033f7007988 */ /* 0x020fe80008000406 */
        /* <DEDUP_REMOVED lines=32> */
[----:B------:R-:W-:Y:S01]  /*6030*/  STSM.16.M88.4 [R195+0x8000], R40 ;  /* 0x00800028c3007844 */ /* 0x000fe20000000200 */
[----:B------:R-:W-:Y:S06]  /*6040*/  BAR.SYNC.DEFER_BLOCKING 0x0 ;  /* 0x0000000000007b1d */ /* 0x000fec0000010000 */
[----:B------:R-:W-:Y:S04]  /*6050*/  LDSM.16.M88.4 R72, [R148+UR6+0x8000] ;  /* 0x008000069448783b */ /* 0x000fe80008000200 */
[----:B------:R-:W1:Y:S04]  /*6060*/  LDSM.16.M88.4 R68, [R5+0x4000] ;  /* 0x004000000544783b */ /* 0x000e680000000200 */
[----:B------:R-:W2:Y:S04]  /*6070*/  LDSM.16.M88.4 R64, [R5+0x4800] ;  /* 0x004800000540783b */ /* 0x000ea80000000200 */
[----:B------:R-:W3:Y:S04]  /*6080*/  LDSM.16.M88.4 R60, [R5+0x5000] ;  /* 0x00500000053c783b */ /* 0x000ee80000000200 */
[----:B------:R-:W4:Y:S04]  /*6090*/  LDSM.16.M88.4 R56, [R5+0x5800] ;  /* 0x005800000538783b */ /* 0x000f280000000200 */
[----:B------:R-:W5:Y:S04]  /*60a0*/  LDSM.16.M88.4 R52, [R5+0x6000] ;  /* 0x006000000534783b */ /* 0x000f680000000200 */
[----:B------:R-:W1:Y:S04]  /*60b0*/  LDSM.16.M88.4 R48, [R5+0x6800] ;  /* 0x006800000530783b */ /* 0x000e680000000200 */
[----:B------:R-:W1:Y:S04]  /*60c0*/  LDSM.16.M88.4 R44, [R5+0x7000] ;  /* 0x00700000052c783b */ /* 0x000e680000000200 */
[----:B------:R-:W2:Y:S01]  /*60d0*/  LDSM.16.M88.4 R40, [R5+0x7800] ;  /* 0x007800000528783b */ /* 0x000ea20000000200 */
[----:B0-----:R-:W-:Y:S01]  /*60e0*/  FADD R149, -R3, R145 ;  /* 0x0000009103957221 */ /* 0x001fe20000000100 */
[----:B------:R-:W-:-:S02]  /*60f0*/  FADD R171, -R4, R144 ;  /* 0x0000009004ab7221 */ /* 0x000fc40000000100 */
[----:B------:R-:W0:Y:S01]  /*6100*/  LDSM.16.M88.4 R144, [R148+UR6+0x8400] ;  /* 0x008400069490783b */ /* 0x000e220008000200 */
[C---:B------:R-:W-:Y:S01]  /*6110*/  FMUL R136, R150.reuse, R136 ;  /* 0x0000008896887220 */ /* 0x040fe20000400000 */
        /* <DEDUP_REMOVED lines=28> */
[----:B------:R-:W-:Y:S01]  /*62e0*/  FMUL R109, R150, R109 ;  /* 0x0000006d966d7220 */ /* 0x000fe20000400000 */
[C---:B------:R-:W-:Y:S01]  /*62f0*/  FMUL R110, R151.reuse, R110 ;  /* 0x0000006e976e7220 */ /* 0x040fe20000400000 */
[----:B------:R-:W-:Y:S01]  /*6300*/  FMUL R111, R151, R111 ;  /* 0x0000006f976f7220 */ /* 0x000fe20000400000 */
[----:B------:R-:W-:Y:S01]  /*6310*/  FMUL R171, R171, 1.4426950216293334961 ;  /* 0x3fb8aa3babab7820 */ /* 0x000fe20000400000 */
[----:B------:R-:W-:Y:S01]  /*6320*/  FMUL R149, R149, 1.4426950216293334961 ;  /* 0x3fb8aa3b95957820 */ /* 0x000fe20000400000 */
[C---:B-1----:R-:W-:Y:S03]  /*6330*/  HMMA.16816.F32 R136, R72.reuse, R68, R136 ;  /* 0x000000444888723c */ /* 0x042fe60000001888 */
[----:B------:R1:W0:Y:S05]  /*6340*/  MUFU.EX2 R170, R149 ;  /* 0x0000009500aa7308 */ /* 0x00022a0000000800 */
[C---:B--2---:R-:W-:Y:S03]  /*6350*/  HMMA.16816.F32 R132, R72.reuse, R64, R132 ;  /* 0x000000404884723c */ /* 0x044fe60000001884 */
[----:B------:R-:W2:Y:S05]  /*6360*/  MUFU.EX2 R171, R171 ;  /* 0x000000ab00ab7308 */ /* 0x000eaa0000000800 */
[C---:B---3--:R-:W-:Y:S08]  /*6370*/  HMMA.16816.F32 R128, R72.reuse, R60, R128 ;  /* 0x0000003c4880723c */ /* 0x048ff00000001880 */
[C---:B----4-:R-:W-:Y:S08]  /*6380*/  HMMA.16816.F32 R124, R72.reuse, R56, R124 ;  /* 0x00000038487c723c */ /* 0x050ff0000000187c */
[C---:B-----5:R-:W-:Y:S08]  /*6390*/  HMMA.16816.F32 R120, R72.reuse, R52, R120 ;  /* 0x000000344878723c */ /* 0x060ff00000001878 */
[C---:B------:R-:W-:Y:S08]  /*63a0*/  HMMA.16816.F32 R116, R72.reuse, R48, R116 ;  /* 0x000000304874723c */ /* 0x040ff00000001874 */
[C---:B------:R-:W-:Y:S08]  /*63b0*/  HMMA.16816.F32 R112, R72.reuse, R44, R112 ;  /* 0x0000002c4870723c */ /* 0x040ff00000001870 */
[----:B------:R-:W-:Y:S01]  /*63c0*/  HMMA.16816.F32 R108, R72, R40, R108 ;  /* 0x00000028486c723c */ /* 0x000fe2000000186c */
[----:B------:R-:W-:-:S05]  /*63d0*/  LOP3.LUT R72, R148, 0x20, RZ, 0x3c, !PT ;  /* 0x0000002094487812 */ /* 0x000fca00078e3cff */
[----:B-1----:R-:W1:Y:S04]  /*63e0*/  LDSM.16.M88.4 R148, [R72+UR6+0x8000] ;  /* 0x008000064894783b */ /* 0x002e680008000200 */
[----:B------:R-:W3:Y:S01]  /*63f0*/  LDSM.16.M88.4 R72, [R72+UR6+0x8400] ;  /* 0x008400064848783b */ /* 0x000ee20008000200 */
[C---:B0-----:R-:W-:Y:S01]  /*6400*/  FMUL R104, R170.reuse, R104 ;  /* 0x00000068aa687220 */ /* 0x041fe20000400000 */
[C---:B------:R-:W-:Y:S01]  /*6410*/  FMUL R105, R170.reuse, R105 ;  /* 0x00000069aa697220 */ /* 0x040fe20000400000 */
[C---:B--2---:R-:W-:Y:S01]  /*6420*/  FMUL R106, R171.reuse, R106 ;  /* 0x0000006aab6a7220 */ /* 0x044fe20000400000 */
        /* <DEDUP_REMOVED lines=29> */
[C---:B------:R-:W-:Y:S08]  /*6600*/  HMMA.16816.F32 R104, R144.reuse, R68, R104 ;  /* 0x000000449068723c */ /* 0x040ff00000001868 */
[C---:B------:R-:W-:Y:S08]  /*6610*/  HMMA.16816.F32 R100, R144.reuse, R64, R100 ;  /* 0x000000409064723c */ /* 0x040ff00000001864 */
[C---:B------:R-:W-:Y:S08]  /*6620*/  HMMA.16816.F32 R96, R144.reuse, R60, R96 ;  /* 0x0000003c9060723c */ /* 0x040ff00000001860 */
[C---:B------:R-:W-:Y:S08]  /*6630*/  HMMA.16816.F32 R92, R144.reuse, R56, R92 ;  /* 0x00000038905c723c */ /* 0x040ff0000000185c */
[C---:B------:R-:W-:Y:S08]  /*6640*/  HMMA.16816.F32 R88, R144.reuse, R52, R88 ;  /* 0x000000349058723c */ /* 0x040ff00000001858 */
[C---:B------:R-:W-:Y:S08]  /*6650*/  HMMA.16816.F32 R84, R144.reuse, R48, R84 ;  /* 0x000000309054723c */ /* 0x040ff00000001854 */
[C---:B------:R-:W-:Y:S01]  /*6660*/  HMMA.16816.F32 R80, R144.reuse, R44, R80 ;  /* 0x0000002c9050723c */ /* 0x040fe20000001850 */
[----:B------:R-:W0:Y:S07]  /*6670*/  LDC R44, c[0x0][0x3d4] ;  /* 0x0000f500ff2c7b82 */ /* 0x000e2e0000000800 */
[----:B------:R-:W-:Y:S01]  /*6680*/  HMMA.16816.F32 R76, R144, R40, R76 ;  /* 0x00000028904c723c */ /* 0x000fe2000000184c */
[----:B------:R-:W2:Y:S01]  /*6690*/  LDC R40, c[0x0][0x3c4] ;  /* 0x0000f100ff287b82 */ /* 0x000ea20000000800 */
[----:B------:R-:W-:-:S06]  /*66a0*/  UIADD3 UR4, UPT, UPT, UR4, 0x20, URZ ;  /* 0x0000002004047890 */ /* 0x000fcc000fffe0ff */
[----:B-1----:R-:W-:Y:S01]  /*66b0*/  HMMA.16816.F32 R136, R148, R70, R136 ;  /* 0x000000469488723c */ /* 0x002fe20000001888 */
[----:B------:R-:W-:-:S07]  /*66c0*/  UISETP.GE.AND UP0, UPT, UR4, UR12, UPT ;  /* 0x0000000c0400728c */ /* 0x000fce000bf06270 */
[C---:B------:R-:W-:Y:S08]  /*66d0*/  HMMA.16816.F32 R132, R148.reuse, R66, R132 ;  /* 0x000000429484723c */ /* 0x040ff00000001884 */
[C---:B------:R-:W-:Y:S08]  /*66e0*/  HMMA.16816.F32 R128, R148.reuse, R62, R128 ;  /* 0x0000003e9480723c */ /* 0x040ff00000001880 */
[C---:B------:R-:W-:Y:S08]  /*66f0*/  HMMA.16816.F32 R124, R148.reuse, R58, R124 ;  /* 0x0000003a947c723c */ /* 0x040ff0000000187c */
[C---:B------:R-:W-:Y:S08]  /*6700*/  HMMA.16816.F32 R120, R148.reuse, R54, R120 ;  /* 0x000000369478723c */ /* 0x040ff00000001878 */
[C---:B------:R-:W-:Y:S08]  /*6710*/  HMMA.16816.F32 R116, R148.reuse, R50, R116 ;  /* 0x000000329474723c */ /* 0x040ff00000001874 */
[C---:B------:R-:W-:Y:S08]  /*6720*/  HMMA.16816.F32 R112, R148.reuse, R46, R112 ;  /* 0x0000002e9470723c */ /* 0x040ff00000001870 */
[----:B------:R-:W-:Y:S08]  /*6730*/  HMMA.16816.F32 R108, R148, R42, R108 ;  /* 0x0000002a946c723c */ /* 0x000ff0000000186c */
[C---:B---3--:R-:W-:Y:S08]  /*6740*/  HMMA.16816.F32 R104, R72.reuse, R70, R104 ;  /* 0x000000464868723c */ /* 0x048ff00000001868 */
[C---:B------:R-:W-:Y:S08]  /*6750*/  HMMA.16816.F32 R100, R72.reuse, R66, R100 ;  /* 0x000000424864723c */ /* 0x040ff00000001864 */
[C---:B------:R-:W-:Y:S08]  /*6760*/  HMMA.16816.F32 R96, R72.reuse, R62, R96 ;  /* 0x0000003e4860723c */ /* 0x040ff00000001860 */
[C---:B------:R-:W-:Y:S08]  /*6770*/  HMMA.16816.F32 R92, R72.reuse, R58, R92 ;  /* 0x0000003a485c723c */ /* 0x040ff0000000185c */
[C---:B------:R-:W-:Y:S08]  /*6780*/  HMMA.16816.F32 R88, R72.reuse, R54, R88 ;  /* 0x000000364858723c */ /* 0x040ff00000001858 */
[C---:B------:R-:W-:Y:S08]  /*6790*/  HMMA.16816.F32 R84, R72.reuse, R50, R84 ;  /* 0x000000324854723c */ /* 0x040ff00000001854 */
[C---:B------:R-:W-:Y:S08]  /*67a0*/  HMMA.16816.F32 R80, R72.reuse, R46, R80 ;  /* 0x0000002e4850723c */ /* 0x040ff00000001850 */
[----:B------:R-:W-:Y:S01]  /*67b0*/  HMMA.16816.F32 R76, R72, R42, R76 ;  /* 0x0000002a484c723c */ /* 0x000fe2000000184c */
[----:B------:R-:W-:Y:S01]  /*67c0*/  FFMA2 R168, R168.F32x2.HI_LO, R170.F32x2.HI_LO, R8.F32x2.HI_LO ;  /* 0x000000aaa8a87249 */ /* 0x000fe20000000008 */
[----:B0-----:R-:W-:Y:S01]  /*67d0*/  LEA R7, R44, R7, 0x5 ;  /* 0x000000072c077211 */ /* 0x001fe200078e28ff */
[----:B--2---:R-:W-:Y:S01]  /*67e0*/  IMAD R6, R40, 0x20, R6 ;  /* 0x0000002028067824 */ /* 0x004fe200078e0206 */
[----:B------:R-:W-:Y:S01]  /*67f0*/  MOV R8, R0 ;  /* 0x0000000000087202 */ /* 0x000fe20000000f00 */
[----:B------:R-:W-:Y:S01]  /*6800*/  IMAD.MOV.U32 R9, RZ, RZ, R2 ;  /* 0x000000ffff097224 */ /* 0x000fe200078e0002 */
[----:B------:R-:W-:Y:S01]  /*6810*/  MOV R145, R3 ;  /* 0x0000000300917202 */ /* 0x000fe20000000f00 */
[----:B------:R-:W-:Y:S01]  /*6820*/  IMAD.MOV.U32 R144, RZ, RZ, R4 ;  /* 0x000000ffff907224 */ /* 0x000fe200078e0004 */
[----:B------:R-:W-:-:S12]  /*6830*/  BRA.U !UP0, `(.L_x_1) ;  /* 0xffffffc908c87547 */ /* 0x000fd8000b83ffff */
.L_x_0:
[----:B------:R-:W0:Y:S01]  /*6840*/  S2R R10, SR_TID.X ;  /* 0x00000000000a7919 */ /* 0x000e220000002100 */
[----:B------:R-:W1:Y:S01]  /*6850*/  LDC R7, c[0x0][0x3e8] ;  /* 0x0000fa00ff077b82 */ /* 0x000e620000000800 */
[C---:B------:R-:W-:Y:S01]  /*6860*/  FSETP.GT.AND P1, PT, |R167|.reuse, 8.50705917302346158658e+37, PT ;  /* 0x7e800000a700780b */ /* 0x040fe20003f24200 */
[----:B------:R-:W-:Y:S01]  /*6870*/  IMAD.MOV.U32 R21, RZ, RZ, R130 ;  /* 0x000000ffff157224 */ /* 0x000fe200078e0082 */
[C---:B------:R-:W-:Y:S01]  /*6880*/  FSETP.GEU.AND P4, PT, |R167|.reuse, 1.175494350822287508e-38, PT ;  /* 0x00800000a700780b */ /* 0x040fe20003f8e200 */
[----:B------:R-:W-:Y:S01]  /*6890*/  IMAD.MOV.U32 R17, RZ, RZ, R114 ;  /* 0x000000ffff117224 */ /* 0x000fe200078e0072 */
[----:B------:R-:W-:Y:S01]  /*68a0*/  FSETP.GEU.AND P2, PT, R167, 1.175494350822287508e-38, PT ;  /* 0x00800000a700780b */ /* 0x000fe20003f4e000 */
[C---:B------:R-:W-:Y:S01]  /*68b0*/  FMUL R29, R166.reuse, 8388608 ;  /* 0x4b000000a61d7820 */ /* 0x040fe20000400000 */
[----:B------:R-:W-:Y:S01]  /*68c0*/  MOV R23, R134 ;  /* 0x0000008600177202 */ /* 0x000fe20000000f00 */
[----:B------:R-:W-:Y:S01]  /*68d0*/  IMAD.MOV.U32 R42, RZ, RZ, R132 ;  /* 0x000000ffff2a7224 */ /* 0x000fe200078e0084 */
[----:B------:R-:W-:Y:S01]  /*68e0*/  MOV R27, R110 ;  /* 0x0000006e001b7202 */ /* 0x000fe20000000f00 */
[----:B------:R-:W-:Y:S01]  /*68f0*/  IMAD.MOV.U32 R14, RZ, RZ, R108 ;  /* 0x000000ffff0e7224 */ /* 0x000fe200078e006c */
[C---:B------:R-:W-:Y:S01]  /*6900*/  FSETP.GT.AND P3, PT, |R166|.reuse, 8.50705917302346158658e+37, PT ;  /* 0x7e800000a600780b */ /* 0x040fe20003f64200 */
[----:B------:R-:W-:Y:S01]  /*6910*/  IMAD.MOV.U32 R134, RZ, RZ, R100 ;  /* 0x000000ffff867224 */ /* 0x000fe200078e0064 */
[----:B------:R-:W-:Y:S01]  /*6920*/  FSETP.GEU.AND P5, PT, |R166|, 1.175494350822287508e-38, PT ;  /* 0x00800000a600780b */ /* 0x000fe20003fae200 */
[----:B------:R-:W-:Y:S01]  /*6930*/  @P1 FMUL R111, R111, 0.25 ;  /* 0x3e8000006f6f1820 */ /* 0x000fe20000400000 */
        /* <DEDUP_REMOVED lines=15> */
[----:B------:R-:W-:Y:S01]  /*6a30*/  @!P4 FMUL R111, R111, 16777216 ;  /* 0x4b8000006f6fc820 */ /* 0x000fe20000400000 */
[----:B0-----:R-:W-:Y:S01]  /*6a40*/  SHF.R.U32.HI R28, RZ, 0x5, R10 ;  /* 0x00000005ff1c7819 */ /* 0x001fe2000001160a */
[----:B------:R-:W-:Y:S01]  /*6a50*/  @!P4 FMUL R27, R27, 16777216 ;  /* 0x4b8000001b1bc820 */ /* 0x000fe20000400000 */
[----:B------:R-:W-:Y:S01]  /*6a60*/  SHF.L.U32 R5, R10, 0xb, RZ ;  /* 0x0000000b0a057819 */ /* 0x000fe200000006ff */
[----:B------:R-:W-:Y:S01]  /*6a70*/  @!P4 FMUL R115, R115, 16777216 ;  /* 0x4b8000007373c820 */ /* 0x000fe20000400000 */
[----:B------:R-:W-:Y:S01]  /*6a80*/  SGXT.U32 R28, R28, 0x2 ;  /* 0x000000021c1c781a */ /* 0x000fe20000000000 */
[----:B------:R-:W-:Y:S01]  /*6a90*/  @!P4 FMUL R17, R17, 16777216 ;  /* 0x4b8000001111c820 */ /* 0x000fe20000400000 */
[----:B------:R-:W-:Y:S01]  /*6aa0*/  LOP3.LUT R9, R10, 0x3f, RZ, 0xc0, !PT ;  /* 0x0000003f0a097812 */ /* 0x000fe200078ec0ff */
[----:B------:R-:W-:Y:S01]  /*6ab0*/  @!P4 FMUL R119, R119, 16777216 ;  /* 0x4b8000007777c820 */ /* 0x000fe20000400000 */
[----:B------:R-:W-:Y:S01]  /*6ac0*/  LOP3.LUT R6, R5, 0x3000, RZ, 0xc0, !PT ;  /* 0x0000300005067812 */ /* 0x000fe200078ec0ff */
[----:B-1----:R-:W-:Y:S01]  /*6ad0*/  IMAD R28, R28, R7, RZ ;  /* 0x000000071c1c7224 */ /* 0x002fe200078e02ff */
[----:B------:R-:W-:Y:S01]  /*6ae0*/  LOP3.LUT R5, R10, 0x40, RZ, 0xc0, !PT ;  /* 0x000000400a057812 */ /* 0x000fe200078ec0ff */
[----:B------:R-:W-:Y:S01]  /*6af0*/  @!P4 FMUL R118, R118, 16777216 ;  /* 0x4b8000007676c820 */ /* 0x000fe20000400000 */
[----:B------:R-:W-:Y:S01]  /*6b00*/  LOP3.LUT R8, R10, 0x7f, RZ, 0xc0, !PT ;  /* 0x0000007f0a087812 */ /* 0x000fe200078ec0ff */
[----:B------:R-:W-:Y:S01]  /*6b10*/  IMAD R30, R7, 0x4, R28 ;  /* 0x00000004071e7824 */ /* 0x000fe200078e021c */
[----:B------:R-:W-:Y:S01]  /*6b20*/  SHF.R.U32.HI R5, RZ, 0x1, R5 ;  /* 0x00000001ff057819 */ /* 0x000fe20000011605 */
[----:B------:R-:W-:Y:S01]  /*6b30*/  IMAD R6, R9, 0x10, R6 ;  /* 0x0000001009067824 */ /* 0x000fe200078e0206 */
[----:B------:R-:W-:Y:S01]  /*6b40*/  ISETP.GE.U32.AND P0, PT, R8, 0x20, PT ;  /* 0x000000200800780c */ /* 0x000fe20003f06070 */
[----:B------:R-:W-:Y:S01]  /*6b50*/  @!P4 FMUL R123, R123, 16777216 ;  /* 0x4b8000007b7bc820 */ /* 0x000fe20000400000 */
[C---:B------:R-:W-:Y:S01]  /*6b60*/  LEA R32, R7.reuse, R30, 0x2 ;  /* 0x0000001e07207211 */ /* 0x040fe200078e10ff */
[----:B------:R-:W-:Y:S01]  /*6b70*/  @!P4 FMUL R122, R122, 16777216 ;  /* 0x4b8000007a7ac820 */ /* 0x000fe20000400000 */
[----:B------:R-:W-:Y:S01]  /*6b80*/  LOP3.LUT R5, R6, R5, RZ, 0x3c, !PT ;  /* 0x0000000506057212 */ /* 0x000fe200078e3cff */
[C---:B------:R-:W-:Y:S01]  /*6b90*/  IMAD.SHL.U32 R6, R10.reuse, 0x20, RZ ;  /* 0x000000200a067824 */ /* 0x040fe200078e00ff */
[----:B------:R-:W-:Y:S01]  /*6ba0*/  SHF.L.U32 R8, R10, 0x4, RZ ;  /* 0x000000040a087819 */ /* 0x000fe200000006ff */
[----:B------:R-:W-:-:S02]  /*6bb0*/  IMAD R34, R7, 0x4, R32 ;  /* 0x0000000407227824 */ /* 0x000fc400078e0220 */
[----:B------:R-:W-:Y:S01]  /*6bc0*/  @!P4 FMUL R127, R127, 16777216 ;  /* 0x4b8000007f7fc820 */ /* 0x000fe20000400000 */
[----:B------:R-:W-:Y:S01]  /*6bd0*/  @!P4 FMUL R126, R126, 16777216 ;  /* 0x4b8000007e7ec820 */ /* 0x000fe20000400000 */
[----:B------:R-:W-:Y:S01]  /*6be0*/  LOP3.LUT R9, R6, 0xc60, RZ, 0xc0, !PT ;  /* 0x00000c6006097812 */ /* 0x000fe200078ec0ff */
[----:B------:R-:W-:Y:S01]  /*6bf0*/  FMUL R6, R167, 8388608 ;  /* 0x4b000000a7067820 */ /* 0x000fe20000400000 */
[----:B------:R-:W-:Y:S01]  /*6c00*/  LEA R36, R7, R34, 0x2 ;  /* 0x0000002207247211 */ /* 0x000fe200078e10ff */
[----:B------:R-:W-:Y:S01]  /*6c10*/  @!P4 FMUL R131, R131, 16777216 ;  /* 0x4b8000008383c820 */ /* 0x000fe20000400000 */
[----:B------:R-:W-:Y:S01]  /*6c20*/  LOP3.LUT R8, R8, 0x70, RZ, 0xc0, !PT ;  /* 0x0000007008087812 */ /* 0x000fe200078ec0ff */
[----:B------:R-:W-:Y:S01]  /*6c30*/  @!P4 FMUL R21, R21, 16777216 ;  /* 0x4b8000001515c820 */ /* 0x000fe20000400000 */
[----:B------:R-:W-:Y:S01]  /*6c40*/  FSEL R6, R6, R167, !P2 ;  /* 0x000000a706067208 */ /* 0x000fe20005000000 */
[----:B------:R-:W-:Y:S02]  /*6c50*/  IMAD R38, R7, 0x4, R36 ;  /* 0x0000000407267824 */ /* 0x000fe400078e0224 */
[----:B------:R-:W-:Y:S01]  /*6c60*/  @P1 FMUL R167, R167, 0.25 ;  /* 0x3e800000a7a71820 */ /* 0x000fe20000400000 */
[----:B------:R-:W-:-:S02]  /*6c70*/  VIADD R11, R8, UR6 ;  /* 0x00000006080b7c36 */ /* 0x000fc40008000000 */
[----:B------:R-:W-:Y:S01]  /*6c80*/  @!P4 FMUL R135, R135, 16777216 ;  /* 0x4b8000008787c820 */ /* 0x000fe20000400000 */
[----:B------:R-:W-:Y:S01]  /*6c90*/  @!P4 FMUL R23, R23, 16777216 ;  /* 0x4b8000001717c820 */ /* 0x000fe20000400000 */
[----:B------:R-:W-:Y:S01]  /*6ca0*/  @!P4 FMUL R167, R167, 16777216 ;  /* 0x4b800000a7a7c820 */ /* 0x000fe20000400000 */
[----:B------:R-:W-:Y:S01]  /*6cb0*/  LEA R52, R7, R38, 0x2 ;  /* 0x0000002607347211 */ /* 0x000fe200078e10ff */
[----:B------:R-:W-:Y:S01]  /*6cc0*/  @!P4 FMUL R139, R139, 16777216 ;  /* 0x4b8000008b8bc820 */ /* 0x000fe20000400000 */
[----:B------:R-:W-:Y:S01]  /*6cd0*/  @!P4 FMUL R138, R138, 16777216 ;  /* 0x4b8000008a8ac820 */ /* 0x000fe20000400000 */
[----:B------:R-:W0:Y:S01]  /*6ce0*/  MUFU.RCP R8, R167 ;  /* 0x000000a700087308 */ /* 0x000e220000001000 */
[----:B------:R-:W-:Y:S01]  /*6cf0*/  MOV R46, R136 ;  /* 0x00000088002e7202 */ /* 0x000fe20000000f00 */
[----:B------:R-:W-:Y:S01]  /*6d00*/  IMAD R54, R7, 0x4, R52 ;  /* 0x0000000407367824 */ /* 0x000fe200078e0234 */
[----:B------:R-:W-:Y:S01]  /*6d10*/  MOV R40, R128 ;  /* 0x0000008000287202 */ /* 0x000fe20000000f00 */
[----:B------:R-:W-:Y:S01]  /*6d20*/  @P3 FMUL R109, R109, 0.25 ;  /* 0x3e8000006d6d3820 */ /* 0x000fe20000400000 */
[----:B------:R-:W-:Y:S01]  /*6d30*/  MOV R20, R112 ;  /* 0x0000007000147202 */ /* 0x000fe20000000f00 */
[----:B------:R-:W-:Y:S01]  /*6d40*/  @P3 FMUL R14, R14, 0.25 ;  /* 0x3e8000000e0e3820 */ /* 0x000fe20000400000 */
[----:B------:R-:W-:Y:S01]  /*6d50*/  LEA R56, R7, R54, 0x2 ;  /* 0x0000003607387211 */ /* 0x000fe200078e10ff */
[----:B------:R-:W-:Y:S01]  /*6d60*/  @P3 FMUL R113, R113, 0.25 ;  /* 0x3e80000071713820 */ /* 0x000fe20000400000 */
[----:B------:R-:W-:Y:S01]  /*6d70*/  FSETP.GEU.AND P4, PT, R166, 1.175494350822287508e-38, PT ;  /* 0x00800000a600780b */ /* 0x000fe20003f8e000 */
[----:B------:R-:W-:Y:S01]  /*6d80*/  @P3 FMUL R20, R20, 0.25 ;  /* 0x3e80000014143820 */ /* 0x000fe20000400000 */
[----:B------:R-:W-:Y:S01]  /*6d90*/  @P3 FMUL R117, R117, 0.25 ;  /* 0x3e80000075753820 */ /* 0x000fe20000400000 */
[----:B------:R-:W-:Y:S01]  /*6da0*/  IMAD R58, R7, 0x4, R56 ;  /* 0x00000004073a7824 */ /* 0x000fe200078e0238 */
[----:B------:R-:W-:Y:S01]  /*6db0*/  FSEL R29, R29, R166, !P4 ;  /* 0x000000a61d1d7208 */ /* 0x000fe20006000000 */
        /* <DEDUP_REMOVED lines=12> */
[----:B------:R-:W-:Y:S01]  /*6e80*/  FSETP.GT.AND P1, PT, |R169|, 8.50705917302346158658e+37, PT ;  /* 0x7e800000a900780b */ /* 0x000fe20003f24200 */
[----:B------:R-:W-:Y:S01]  /*6e90*/  @!P5 FMUL R109, R109, 16777216 ;  /* 0x4b8000006d6dd820 */ /* 0x000fe20000400000 */
        /* <DEDUP_REMOVED lines=16> */
[----:B------:R-:W-:Y:S01]  /*6fa0*/  MOV R136, R104 ;  /* 0x0000006800887202 */ /* 0x000fe20000000f00 */
[----:B------:R-:W-:Y:S01]  /*6fb0*/  IMAD.MOV.U32 R41, RZ, RZ, R98 ;  /* 0x000000ffff297224 */ /* 0x000fe200078e0062 */
[----:B------:R-:W-:Y:S01]  /*6fc0*/  LEA R60, R7, R58, 0x2 ;  /* 0x0000003a073c7211 */ /* 0x000fe200078e10ff */
[----:B------:R-:W-:Y:S01]  /*6fd0*/  IMAD.MOV.U32 R100, RZ, RZ, R85 ;  /* 0x000000ffff647224 */ /* 0x000fe200078e0055 */
[----:B------:R-:W-:Y:S01]  /*6fe0*/  MOV R53, R86 ;  /* 0x0000005600357202 */ /* 0x000fe20000000f00 */
[C---:B0-----:R-:W-:Y:S01]  /*6ff0*/  FMUL R26, R8.reuse, R118 ;  /* 0x00000076081a7220 */ /* 0x041fe20000400000 */
[----:B------:R-:W-:Y:S01]  /*7000*/  MOV R45, R83 ;  /* 0x00000053002d7202 */ /* 0x000fe20000000f00 */
[C---:B------:R-:W-:Y:S01]  /*7010*/  FMUL R15, R8.reuse, R111 ;  /* 0x0000006f080f7220 */ /* 0x040fe20000400000 */
[----:B------:R-:W-:Y:S01]  /*7020*/  MOV R13, R79 ;  /* 0x0000004f000d7202 */ /* 0x000fe20000000f00 */
[C---:B------:R-:W-:Y:S01]  /*7030*/  FMUL R27, R8.reuse, R27 ;  /* 0x0000001b081b7220 */ /* 0x040fe20000400000 */
[----:B------:R-:W-:Y:S01]  /*7040*/  FSETP.GEU.AND P5, PT, |R169|, 1.175494350822287508e-38, PT ;  /* 0x00800000a900780b */ /* 0x000fe20003fae200 */
        /* <DEDUP_REMOVED lines=13> */
[----:B------:R-:W-:Y:S01]  /*7120*/  VIADD R8, R29, 0xc0cafb0d ;  /* 0xc0cafb0d1d087836 */ /* 0x000fe20000000000 */
[----:B------:R-:W-:Y:S01]  /*7130*/  FSEL R33, RZ, -23, P4 ;  /* 0xc1b80000ff217808 */ /* 0x000fe20002000000 */
[C---:B------:R-:W-:Y:S01]  /*7140*/  FMUL R50, R169.reuse, 8388608 ;  /* 0x4b000000a9327820 */ /* 0x040fe20000400000 */
[----:B------:R-:W-:Y:S01]  /*7150*/  FSETP.GEU.AND P4, PT, R169, 1.175494350822287508e-38, PT ;  /* 0x00800000a900780b */ /* 0x000fe20003f8e000 */
[C---:B------:R-:W-:Y:S01]  /*7160*/  IMAD R62, R7.reuse, 0x4, R60 ;  /* 0x00000004073e7824 */ /* 0x040fe200078e023c */
[----:B------:R-:W-:Y:S01]  /*7170*/  LOP3.LUT R16, R8, 0xff800000, RZ, 0xc0, !PT ;  /* 0xff80000008107812 */ /* 0x000fe200078ec0ff */
[----:B------:R-:W-:Y:S01]  /*7180*/  IMAD.MOV.U32 R47, RZ, RZ, R106 ;  /* 0x000000ffff2f7224 */ /* 0x000fe200078e006a */
[----:B------:R-:W-:Y:S01]  /*7190*/  FSEL R50, R50, R169, !P4 ;  /* 0x000000a932327208 */ /* 0x000fe20006000000 */
[----:B------:R-:W-:Y:S01]  /*71a0*/  IMAD R64, R7, 0x4, R62 ;  /* 0x0000000407407824 */ /* 0x000fe200078e023e */
[----:B------:R-:W-:Y:S01]  /*71b0*/  LOP3.LUT R48, R10, 0x18, RZ, 0xc0, !PT ;  /* 0x000000180a307812 */ /* 0x000fe200078ec0ff */
[----:B------:R-:W-:Y:S01]  /*71c0*/  @P1 FMUL R169, R169, 0.25 ;  /* 0x3e800000a9a91820 */ /* 0x000fe20000400000 */
[----:B------:R-:W-:Y:S01]  /*71d0*/  I2FP.F32.S32 R8, R16 ;  /* 0x0000001000087245 */ /* 0x000fe20000201400 */
[----:B------:R-:W-:Y:S01]  /*71e0*/  IMAD.MOV.U32 R51, RZ, RZ, R87 ;  /* 0x000000ffff337224 */ /* 0x000fe200078e0057 */
[----:B------:R-:W-:Y:S01]  /*71f0*/  MOV R69, R102 ;  /* 0x0000006600457202 */ /* 0x000fe20000000f00 */
[----:B------:R-:W-:Y:S01]  /*7200*/  IMAD.MOV.U32 R19, RZ, RZ, R82 ;  /* 0x000000ffff137224 */ /* 0x000fe200078e0052 */
[----:B------:R-:W-:Y:S01]  /*7210*/  MOV R61, R94 ;  /* 0x0000005e003d7202 */ /* 0x000fe20000000f00 */
[----:B------:R-:W-:Y:S01]  /*7220*/  @!P5 FMUL R169, R169, 16777216 ;  /* 0x4b800000a9a9d820 */ /* 0x000fe20000400000 */
[----:B------:R-:W-:Y:S01]  /*7230*/  MOV R37, R90 ;  /* 0x0000005a00257202 */ /* 0x000fe20000000f00 */
[----:B------:R-:W-:Y:S01]  /*7240*/  IMAD R130, R48, 0x200, R9 ;  /* 0x0000020030827824 */ /* 0x000fe200078e0209 */
[----:B------:R-:W-:Y:S01]  /*7250*/  FSEL R35, RZ, -23, P2 ;  /* 0xc1b80000ff237808 */ /* 0x000fe20001000000 */
[----:B------:R-:W-:Y:S01]  /*7260*/  FFMA.FTZ R33, R8, 1.1920928955078125e-07, R33 ;  /* 0x3400000008217823 */ /* 0x000fe20000010021 */
[----:B------:R-:W-:Y:S01]  /*7270*/  LEA R70, R7, R64, 0x2 ;  /* 0x0000004007467211 */ /* 0x000fe200078e10ff */
[----:B------:R-:W-:Y:S01]  /*7280*/  @P1 FMUL R13, R13, 0.25 ;  /* 0x3e8000000d0d1820 */ /* 0x000fe20000400000 */
[----:B------:R-:W-:Y:S01]  /*7290*/  FSETP.GT.AND P2, PT, |R168|, 8.50705917302346158658e+37, PT ;  /* 0x7e800000a800780b */ /* 0x000fe20003f44200 */
[----:B------:R-:W-:Y:S01]  /*72a0*/  @P1 FMUL R78, R78, 0.25 ;  /* 0x3e8000004e4e1820 */ /* 0x000fe20000400000 */
[----:B------:R-:W-:Y:S01]  /*72b0*/  LEA.HI R48, R48, R11, RZ, 0x1f ;  /* 0x0000000b30307211 */ /* 0x000fe200078ff8ff */
[----:B------:R-:W-:Y:S01]  /*72c0*/  @P1 FMUL R45, R45, 0.25 ;  /* 0x3e8000002d2d1820 */ /* 0x000fe20000400000 */
[----:B------:R-:W0:Y:S01]  /*72d0*/  MUFU.RCP R11, R166 ;  /* 0x000000a6000b7308 */ /* 0x000e220000001000 */
        /* <DEDUP_REMOVED lines=13> */
[----:B------:R-:W1:Y:S01]  /*73b0*/  MUFU.RCP R8, R169 ;  /* 0x000000a900087308 */ /* 0x000e620000001000 */
[----:B------:R-:W-:Y:S01]  /*73c0*/  IMAD.MOV.U32 R90, RZ, RZ, R80 ;  /* 0x000000ffff5a7224 */ /* 0x000fe200078e0050 */
[----:B------:R-:W-:Y:S01]  /*73d0*/  FSETP.GEU.AND P1, PT, |R168|, 1.175494350822287508e-38, PT ;  /* 0x00800000a800780b */ /* 0x000fe20003f2e200 */
[----:B------:R-:W-:-:S02]  /*73e0*/  IMAD R80, R7, 0x4, R70 ;  /* 0x0000000407507824 */ /* 0x000fc400078e0246 */
[C---:B------:R-:W-:Y:S01]  /*73f0*/  FMUL R31, R168.reuse, 8388608 ;  /* 0x4b000000a81f7820 */ /* 0x040fe20000400000 */
[C---:B------:R-:W-:Y:S01]  /*7400*/  FSETP.GEU.AND P3, PT, R168.reuse, 1.175494350822287508e-38, PT ;  /* 0x00800000a800780b */ /* 0x040fe20003f6e000 */
[----:B------:R-:W-:Y:S01]  /*7410*/  @!P5 FMUL R13, R13, 16777216 ;  /* 0x4b8000000d0dd820 */ /* 0x000fe20000400000 */
[----:B0-----:R-:W-:Y:S01]  /*7420*/  FMUL R82, R11, R42 ;  /* 0x0000002a0b527220 */ /* 0x001fe20000400000 */
[----:B------:R-:W-:Y:S01]  /*7430*/  LEA R68, R7, R80, 0x2 ;  /* 0x0000005007447211 */ /* 0x000fe200078e10ff */
[----:B------:R-:W-:Y:S01]  /*7440*/  IMAD.MOV.U32 R18, RZ, RZ, R76 ;  /* 0x000000ffff127224 */ /* 0x000fe200078e004c */
[----:B------:R-:W-:Y:S01]  /*7450*/  FSEL R31, R31, R168, !P3 ;  /* 0x000000a81f1f7208 */ /* 0x000fe20005800000 */
[----:B------:R-:W-:Y:S01]  /*7460*/  @P2 FMUL R168, R168, 0.25 ;  /* 0x3e800000a8a82820 */ /* 0x000fe20000400000 */
[C---:B------:R-:W-:Y:S01]  /*7470*/  LEA R74, R7.reuse, R68, 0x2 ;  /* 0x00000044074a7211 */ /* 0x040fe200078e10ff */
[----:B------:R-:W-:Y:S01]  /*7480*/  @!P5 FMUL R78, R78, 16777216 ;  /* 0x4b8000004e4ed820 */ /* 0x000fe20000400000 */
[----:B------:R-:W-:Y:S01]  /*7490*/  IADD3 R9, PT, PT, R6, -0x3f3504f3, RZ ;  /* 0xc0cafb0d06097810 */ /* 0x000fe20007ffe0ff */
[----:B------:R-:W-:Y:S01]  /*74a0*/  @!P1 FMUL R168, R168, 16777216 ;  /* 0x4b800000a8a89820 */ /* 0x000fe20000400000 */
[----:B------:R-:W-:Y:S01]  /*74b0*/  MOV R106, R84 ;  /* 0x00000054006a7202 */ /* 0x000fe20000000f00 */
[----:B------:R-:W-:-:S02]  /*74c0*/  IMAD R72, R7, 0x4, R74 ;  /* 0x0000000407487824 */ /* 0x000fc400078e024a */
[----:B-1----:R-:W-:Y:S01]  /*74d0*/  FMUL R42, R8, R13 ;  /* 0x0000000d082a7220 */ /* 0x002fe20000400000 */
[----:B------:R-:W-:Y:S01]  /*74e0*/  MOV R84, R81 ;  /* 0x0000005100547202 */ /* 0x000fe20000000f00 */
[----:B------:R-:W0:Y:S01]  /*74f0*/  MUFU.RCP R13, R168 ;  /* 0x000000a8000d7308 */ /* 0x000e220000001000 */
[----:B------:R-:W-:Y:S01]  /*7500*/  LOP3.LUT R39, R9, 0xff800000, RZ, 0xc0, !PT ;  /* 0xff80000009277812 */ /* 0x000fe200078ec0ff */
[----:B------:R-:W-:Y:S01]  /*7510*/  VIADD R9, R31, 0xc0cafb0d ;  /* 0xc0cafb0d1f097836 */ /* 0x000fe20000000000 */
[----:B------:R-:W-:Y:S01]  /*7520*/  LEA R66, R7, R72, 0x2 ;  /* 0x0000004807427211 */ /* 0x000fe200078e10ff */
[----:B------:R-:W-:Y:S01]  /*7530*/  @P2 FMUL R84, R84, 0.25 ;  /* 0x3e80000054542820 */ /* 0x000fe20000400000 */
[----:B------:R-:W-:Y:S01]  /*7540*/  I2FP.F32.S32 R12, R39 ;  /* 0x00000027000c7245 */ /* 0x000fe20000201400 */
[----:B------:R-:W-:Y:S01]  /*7550*/  FMUL R126, R11, R40 ;  /* 0x000000280b7e7220 */ /* 0x000fe20000400000 */
[----:B------:R-:W-:Y:S01]  /*7560*/  @!P5 FMUL R45, R45, 16777216 ;  /* 0x4b8000002d2dd820 */ /* 0x000fe20000400000 */
[----:B------:R-:W-:-:S02]  /*7570*/  IMAD R76, R7, 0x4, R66 ;  /* 0x00000004074c7824 */ /* 0x000fc400078e0242 */
        /* <DEDUP_REMOVED lines=13> */
[----:B------:R-:W-:Y:S01]  /*7650*/  FMUL R43, R8, R78 ;  /* 0x0000004e082b7220 */ /* 0x000fe20000400000 */
[----:B------:R-:W-:Y:S01]  /*7660*/  LOP3.LUT R40, R9, 0xff800000, RZ, 0xc0, !PT ;  /* 0xff80000009287812 */ /* 0x000fe200078ec0ff */
[----:B------:R-:W-:Y:S01]  /*7670*/  IMAD.MOV.U32 R108, RZ, RZ, R89 ;  /* 0x000000ffff6c7224 */ /* 0x000fe200078e0059 */
[----:B------:R-:W-:Y:S01]  /*7680*/  MOV R110, R88 ;  /* 0x00000058006e7202 */ /* 0x000fe20000000f00 */
[----:B------:R-:W-:Y:S01]  /*7690*/  @!P1 FMUL R84, R84, 16777216 ;  /* 0x4b80000054549820 */ /* 0x000fe20000400000 */
[----:B------:R-:W-:Y:S01]  /*76a0*/  LEA R78, R7, R76, 0x2 ;  /* 0x0000004c074e7211 */ /* 0x000fe200078e10ff */
[C---:B------:R-:W-:Y:S01]  /*76b0*/  FMUL R49, R11.reuse, R116 ;  /* 0x000000740b317220 */ /* 0x040fe20000400000 */
[----:B------:R-:W-:Y:S01]  /*76c0*/  MOV R132, R96 ;  /* 0x0000006000847202 */ /* 0x000fe20000000f00 */
[C---:B------:R-:W-:Y:S01]  /*76d0*/  FMUL R88, R11.reuse, R120 ;  /* 0x000000780b587220 */ /* 0x040fe20000400000 */
[C---:B------:R-:W-:Y:S01]  /*76e0*/  FMUL R81, R11.reuse, R124 ;  /* 0x0000007c0b517220 */ /* 0x040fe20000400000 */
[----:B------:R-:W-:Y:S01]  /*76f0*/  FMUL R89, R11, R46 ;  /* 0x0000002e0b597220 */ /* 0x000fe20000400000 */
[----:B------:R-:W-:Y:S01]  /*7700*/  FFMA.FTZ R35, R12, 1.1920928955078125e-07, R35 ;  /* 0x340000000c237823 */ /* 0x000fe20000010023 */
        /* <DEDUP_REMOVED lines=14> */
[----:B------:R-:W-:Y:S01]  /*77f0*/  FSEL R8, RZ, -23, P3 ;  /* 0xc1b80000ff087808 */ /* 0x000fe20001800000 */
[----:B0-----:R-:W-:Y:S01]  /*7800*/  FMUL R47, R13, R84 ;  /* 0x000000540d2f7220 */ /* 0x001fe20000400000 */
[----:B------:R-:W-:Y:S01]  /*7810*/  IADD3 R12, PT, PT, R50, -0x3f3504f3, RZ ;  /* 0xc0cafb0d320c7810 */ /* 0x000fe20007ffe0ff */
[----:B------:R-:W-:Y:S01]  /*7820*/  IMAD R84, R7, 0x4, R78 ;  /* 0x0000000407547824 */ /* 0x000fe200078e024e */
[----:B------:R-:W-:Y:S01]  /*7830*/  I2FP.F32.S32 R9, R40 ;  /* 0x0000002800097245 */ /* 0x000fe20000201400 */
[----:B------:R-:W-:Y:S01]  /*7840*/  FMUL R22, R11, R117 ;  /* 0x000000750b167220 */ /* 0x000fe20000400000 */
[----:B------:R-:W-:Y:S01]  /*7850*/  LOP3.LUT R41, R12, 0xff800000, RZ, 0xc0, !PT ;  /* 0xff8000000c297812 */ /* 0x000fe200078ec0ff */
[----:B------:R-:W-:Y:S01]  /*7860*/  IMAD.MOV.U32 R112, RZ, RZ, R92 ;  /* 0x000000ffff707224 */ /* 0x000fe200078e005c */
[----:B------:R-:W-:Y:S01]  /*7870*/  MOV R44, R77 ;  /* 0x0000004d002c7202 */ /* 0x000fe20000000f00 */
[----:B------:R-:W-:Y:S01]  /*7880*/  FFMA.FTZ R117, R9, 1.1920928955078125e-07, R8 ;  /* 0x3400000009757823 */ /* 0x000fe20000010008 */
[C---:B------:R-:W-:Y:S01]  /*7890*/  FMUL R17, R11.reuse, R20 ;  /* 0x000000140b117220 */ /* 0x040fe20000400000 */
[----:B------:R-:W-:Y:S01]  /*78a0*/  F2FP.F16.F32.PACK_AB R8, R82, R89 ;  /* 0x000000595208723e */ /* 0x000fe200000000ff */
        /* <DEDUP_REMOVED lines=8> */
[----:B------:R-:W-:Y:S01]  /*7930*/  LEA R82, R7, R84, 0x2 ;  /* 0x0000005407527211 */ /* 0x000fe200078e10ff */
[----:B------:R-:W-:Y:S01]  /*7940*/  @P2 FMUL R18, R18, 0.25 ;  /* 0x3e80000012122820 */ /* 0x000fe20000400000 */
[----:B------:R-:W-:Y:S01]  /*7950*/  FSEL R11, RZ, -23, P4 ;  /* 0xc1b80000ff0b7808 */ /* 0x000fe20002000000 */
[----:B------:R-:W-:Y:S01]  /*7960*/  @P2 FMUL R106, R106, 0.25 ;  /* 0x3e8000006a6a2820 */ /* 0x000fe20000400000 */
[----:B------:R-:W-:Y:S01]  /*7970*/  I2FP.F32.S32 R12, R41 ;  /* 0x00000029000c7245 */ /* 0x000fe20000201400 */
[----:B------:R-:W-:Y:S01]  /*7980*/  @P2 FMUL R134, R134, 0.25 ;  /* 0x3e80000086862820 */ /* 0x000fe20000400000 */
[----:B------:R-:W-:Y:S01]  /*7990*/  F2FP.F16.F32.PACK_AB R25, R25, R86 ;  /* 0x000000561919723e */ /* 0x000fe200000000ff */
[----:B------:R-:W-:Y:S01]  /*79a0*/  IMAD R86, R7, 0x4, R82 ;  /* 0x0000000407567824 */ /* 0x000fe200078e0252 */
[----:B------:R-:W-:Y:S01]  /*79b0*/  F2FP.F16.F32.PACK_AB R21, R21, R92 ;  /* 0x0000005c1515723e */ /* 0x000fe200000000ff */
[----:B------:R-:W-:Y:S01]  /*79c0*/  FFMA.FTZ R119, R12, 1.1920928955078125e-07, R11 ;  /* 0x340000000c777823 */ /* 0x000fe2000001000b */
[----:B------:R-:W-:Y:S01]  /*79d0*/  SHF.L.U32 R11, R10, 0x2, RZ ;  /* 0x000000020a0b7819 */ /* 0x000fe200000006ff */
[----:B------:R-:W-:Y:S01]  /*79e0*/  @P2 FMUL R136, R136, 0.25 ;  /* 0x3e80000088882820 */ /* 0x000fe20000400000 */
[----:B------:R-:W-:Y:S01]  /*79f0*/  F2FP.F16.F32.PACK_AB R10, R49, R88 ;  /* 0x00000058310a723e */ /* 0x000fe200000000ff */
[----:B------:R-:W-:Y:S01]  /*7a00*/  IMAD R88, R7, 0x4, R86 ;  /* 0x0000000407587824 */ /* 0x000fe200078e0256 */
[----:B------:R-:W-:Y:S01]  /*7a10*/  F2FP.F16.F32.PACK_AB R27, R27, R98 ;  /* 0x000000621b1b723e */ /* 0x000fe200000000ff */
[----:B------:R-:W-:Y:S01]  /*7a20*/  @P2 FMUL R100, R100, 0.25 ;  /* 0x3e80000064642820 */ /* 0x000fe20000400000 */
[----:B------:R-:W-:Y:S01]  /*7a30*/  @!P1 FMUL R18, R18, 16777216 ;  /* 0x4b80000012129820 */ /* 0x000fe20000400000 */
[----:B------:R-:W-:Y:S01]  /*7a40*/  @P2 FMUL R108, R108, 0.25 ;  /* 0x3e8000006c6c2820 */ /* 0x000fe20000400000 */
[----:B------:R-:W-:Y:S01]  /*7a50*/  LEA R92, R7, R88, 0x2 ;  /* 0x00000058075c7211 */ /* 0x000fe200078e10ff */
[----:B------:R-:W-:Y:S01]  /*7a60*/  @!P1 FMUL R106, R106, 16777216 ;  /* 0x4b8000006a6a9820 */ /* 0x000fe20000400000 */
[----:B------:R-:W-:Y:S01]  /*7a70*/  @P2 FMUL R101, R101, 0.25 ;  /* 0x3e80000065652820 */ /* 0x000fe20000400000 */
[----:B------:R-:W-:Y:S01]  /*7a80*/  @P2 FMUL R105, R105, 0.25 ;  /* 0x3e80000069692820 */ /* 0x000fe20000400000 */
[----:B------:R-:W-:Y:S01]  /*7a90*/  @!P1 FMUL R134, R134, 16777216 ;  /* 0x4b80000086869820 */ /* 0x000fe20000400000 */
[----:B------:R-:W-:-:S02]  /*7aa0*/  IMAD R98, R7, 0x4, R92 ;  /* 0x0000000407627824 */ /* 0x000fc400078e025c */
[----:B------:R-:W-:Y:S01]  /*7ab0*/  @!P1 FMUL R136, R136, 16777216 ;  /* 0x4b80000088889820 */ /* 0x000fe20000400000 */
[----:B------:R-:W-:Y:S01]  /*7ac0*/  F2FP.F16.F32.PACK_AB R23, R23, R102 ;  /* 0x000000661717723e */ /* 0x000fe200000000ff */
[----:B------:R-:W-:Y:S01]  /*7ad0*/  @!P1 FMUL R100, R100, 16777216 ;  /* 0x4b80000064649820 */ /* 0x000fe20000400000 */
[----:B------:R-:W-:Y:S01]  /*7ae0*/  FMUL R19, R13, R18 ;  /* 0x000000120d137220 */ /* 0x000fe20000400000 */
[----:B------:R-:W-:Y:S01]  /*7af0*/  LEA R102, R7, R98, 0x2 ;  /* 0x0000006207667211 */ /* 0x000fe200078e10ff */
[----:B------:R-:W-:Y:S01]  /*7b00*/  @!P1 FMUL R108, R108, 16777216 ;  /* 0x4b8000006c6c9820 */ /* 0x000fe20000400000 */
[----:B------:R-:W-:Y:S01]  /*7b10*/  FMUL R18, R13, R106 ;  /* 0x0000006a0d127220 */ /* 0x000fe20000400000 */
[----:B------:R-:W-:Y:S01]  /*7b20*/  LOP3.LUT R49, R11, 0x70, RZ, 0xc0, !PT ;  /* 0x000000700b317812 */ /* 0x000fe200078ec0ff */
[----:B------:R-:W-:Y:S01]  /*7b30*/  @P2 FMUL R110, R110, 0.25 ;  /* 0x3e8000006e6e2820 */ /* 0x000fe20000400000 */
[----:B------:R-:W-:Y:S01]  /*7b40*/  @!P1 FMUL R101, R101, 16777216 ;  /* 0x4b80000065659820 */ /* 0x000fe20000400000 */
[----:B------:R-:W-:Y:S01]  /*7b50*/  @!P1 FMUL R105, R105, 16777216 ;  /* 0x4b80000069699820 */ /* 0x000fe20000400000 */
[C---:B------:R-:W-:Y:S01]  /*7b60*/  FMUL R37, R13.reuse, R134 ;  /* 0x000000860d257220 */ /* 0x040fe20000400000 */
[----:B------:R-:W-:Y:S01]  /*7b70*/  FMUL R106, R13, R136 ;  /* 0x000000880d6a7220 */ /* 0x000fe20000400000 */
[----:B------:R-:W-:Y:S01]  /*7b80*/  F2FP.F16.F32.PACK_AB R11, R14, R17 ;  /* 0x000000110e0b723e */ /* 0x000fe200000000ff */
[----:B------:R-:W-:Y:S01]  /*7b90*/  @P2 FMUL R93, R93, 0.25 ;  /* 0x3e8000005d5d2820 */ /* 0x000fe20000400000 */
[----:B------:R-:W-:Y:S01]  /*7ba0*/  @P2 FMUL R97, R97, 0.25 ;  /* 0x3e80000061612820 */ /* 0x000fe20000400000 */
[----:B------:R-:W-:Y:S01]  /*7bb0*/  F2FP.F16.F32.PACK_AB R14, R73, R104 ;  /* 0x00000068490e723e */ /* 0x000fe200000000ff */
[----:B------:R-:W-:Y:S01]  /*7bc0*/  FMUL R55, R13, R100 ;  /* 0x000000640d377220 */ /* 0x000fe20000400000 */
[----:B------:R-:W-:-:S02]  /*7bd0*/  IMAD R104, R7, 0x4, R102 ;  /* 0x0000000407687824 */ /* 0x000fc400078e0266 */
[C---:B------:R-:W-:Y:S01]  /*7be0*/  FMUL R100, R13.reuse, R108 ;  /* 0x0000006c0d647220 */ /* 0x040fe20000400000 */
[----:B------:R-:W-:Y:S01]  /*7bf0*/  F2FP.F16.F32.PACK_AB R20, R20, R87 ;  /* 0x000000571414723e */ /* 0x000fe200000000ff */
[----:B------:R-:W-:Y:S01]  /*7c00*/  @!P1 FMUL R110, R110, 16777216 ;  /* 0x4b8000006e6e9820 */ /* 0x000fe20000400000 */
[----:B------:R-:W-:Y:S01]  /*7c10*/  F2FP.F16.F32.PACK_AB R22, R22, R77 ;  /* 0x0000004d1616723e */ /* 0x000fe200000000ff */
[C---:B------:R-:W-:Y:S01]  /*7c20*/  FMUL R71, R13.reuse, R101 ;  /* 0x000000650d477220 */ /* 0x040fe20000400000 */
[----:B------:R-:W-:Y:S01]  /*7c30*/  LOP3.LUT R130, R130, R49, RZ, 0x3c, !PT ;  /* 0x0000003182827212 */ /* 0x000fe200078e3cff */
[----:B------:R-:W-:Y:S01]  /*7c40*/  BAR.SYNC.DEFER_BLOCKING 0x0 ;  /* 0x0000000000007b1d */ /* 0x000fe20000010000 */
[----:B------:R-:W-:Y:S01]  /*7c50*/  FMUL R108, R13, R105 ;  /* 0x000000690d6c7220 */ /* 0x000fe20000400000 */
[----:B------:R-:W-:Y:S01]  /*7c60*/  IADD3 R17, PT, PT, R29, -R16, RZ ;  /* 0x800000101d117210 */ /* 0x000fe20007ffe0ff */
[----:B------:R-:W-:Y:S01]  /*7c70*/  @P2 FMUL R112, R112, 0.25 ;  /* 0x3e80000070702820 */ /* 0x000fe20000400000 */
[----:B------:R-:W-:Y:S01]  /*7c80*/  @!P1 FMUL R93, R93, 16777216 ;  /* 0x4b8000005d5d9820 */ /* 0x000fe20000400000 */
[----:B------:R-:W-:Y:S01]  /*7c90*/  @!P1 FMUL R97, R97, 16777216 ;  /* 0x4b80000061619820 */ /* 0x000fe20000400000 */
[----:B------:R-:W-:Y:S01]  /*7ca0*/  F2FP.F16.F32.PACK_AB R16, R37, R106 ;  /* 0x0000006a2510723e */ /* 0x000fe200000000ff */
[----:B------:R-:W-:Y:S01]  /*7cb0*/  @P2 FMUL R132, R132, 0.25 ;  /* 0x3e80000084842820 */ /* 0x000fe20000400000 */
[----:B------:R-:W-:-:S02]  /*7cc0*/  IMAD R106, R7, 0x4, R104 ;  /* 0x00000004076a7824 */ /* 0x000fc400078e0268 */
[C---:B------:R-:W-:Y:S01]  /*7cd0*/  FMUL R57, R13.reuse, R110 ;  /* 0x0000006e0d397220 */ /* 0x040fe20000400000 */
[----:B------:R-:W-:Y:S01]  /*7ce0*/  @!P1 FMUL R112, R112, 16777216 ;  /* 0x4b80000070709820 */ /* 0x000fe20000400000 */
[C---:B------:R-:W-:Y:S01]  /*7cf0*/  FMUL R63, R13.reuse, R93 ;  /* 0x0000005d0d3f7220 */ /* 0x040fe20000400000 */
[C---:B------:R-:W-:Y:S01]  /*7d00*/  FMUL R110, R13.reuse, R97 ;  /* 0x000000610d6e7220 */ /* 0x040fe20000400000 */
[----:B------:R-:W-:Y:S01]  /*7d10*/  @!P1 FMUL R132, R132, 16777216 ;  /* 0x4b80000084849820 */ /* 0x000fe20000400000 */
[----:B------:R-:W-:Y:S01]  /*7d20*/  FMUL R65, R13, R112 ;  /* 0x000000700d417220 */ /* 0x000fe20000400000 */
[----:B------:R-:W-:Y:S01]  /*7d30*/  FADD R37, R17, -1 ;  /* 0xbf80000011257421 */ /* 0x000fe20000000000 */
[----:B------:R-:W-:Y:S01]  /*7d40*/  @P2 FMUL R44, R44, 0.25 ;  /* 0x3e8000002c2c2820 */ /* 0x000fe20000400000 */
[----:B------:R-:W-:Y:S01]  /*7d50*/  FMUL R112, R13, R132 ;  /* 0x000000840d707220 */ /* 0x000fe20000400000 */
[----:B------:R-:W-:Y:S01]  /*7d60*/  @P2 FMUL R90, R90, 0.25 ;  /* 0x3e8000005a5a2820 */ /* 0x000fe20000400000 */
[----:B------:R-:W-:Y:S01]  /*7d70*/  F2FP.F16.F32.PACK_AB R15, R15, R114 ;  /* 0x000000720f0f723e */ /* 0x000fe200000000ff */
[----:B------:R-:W-:Y:S01]  /*7d80*/  @!P1 FMUL R44, R44, 16777216 ;  /* 0x4b8000002c2c9820 */ /* 0x000fe20000400000 */
[----:B------:R-:W-:Y:S01]  /*7d90*/  F2FP.F16.F32.PACK_AB R24, R24, R85 ;  /* 0x000000551818723e */ /* 0x000fe200000000ff */
[----:B------:R-:W-:Y:S01]  /*7da0*/  @!P1 FMUL R90, R90, 16777216 ;  /* 0x4b8000005a5a9820 */ /* 0x000fe20000400000 */
[----:B------:R-:W-:Y:S01]  /*7db0*/  F2FP.F16.F32.PACK_AB R17, R65, R112 ;  /* 0x000000704111723e */ /* 0x000fe200000000ff */
[----:B------:R0:W-:Y:S01]  /*7dc0*/  STS.128 [R130+UR6+0x200], R20 ;  /* 0x0002001482007988 */ /* 0x0001e20008000c06 */
[C---:B------:R-:W-:Y:S01]  /*7dd0*/  FMUL R44, R13.reuse, R44 ;  /* 0x0000002c0d2c7220 */ /* 0x040fe20000400000 */
[----:B------:R-:W-:Y:S01]  /*7de0*/  FMUL R90, R13, R90 ;  /* 0x0000005a0d5a7220 */ /* 0x000fe20000400000 */
[----:B------:R-:W-:Y:S01]  /*7df0*/  F2FP.F16.F32.PACK_AB R26, R26, R75 ;  /* 0x0000004b1a1a723e */ /* 0x000fe200000000ff */
[----:B------:R-:W-:Y:S01]  /*7e00*/  IMAD.IADD R39, R6, 0x1, -R39 ;  /* 0x0000000106277824 */ /* 0x000fe200078e0a27 */
[----:B------:R-:W-:Y:S01]  /*7e10*/  F2FP.F16.F32.PACK_AB R13, R79, R118 ;  /* 0x000000764f0d723e */ /* 0x000fe200000000ff */
[----:B------:R-:W-:Y:S01]  /*7e20*/  IMAD.IADD R40, R31, 0x1, -R40 ;  /* 0x000000011f287824 */ /* 0x000fe200078e0a28 */
[----:B------:R-:W-:Y:S01]  /*7e30*/  F2FP.F16.F32.PACK_AB R9, R81, R126 ;  /* 0x0000007e5109723e */ /* 0x000fe200000000ff */
[----:B------:R1:W-:Y:S01]  /*7e40*/  STS.128 [R130+UR6+0x80], R24 ;  /* 0x0000801882007988 */ /* 0x0003e20008000c06 */
[----:B------:R-:W-:Y:S01]  /*7e50*/  F2FP.F16.F32.PACK_AB R12, R83, R128 ;  /* 0x00000080530c723e */ /* 0x000fe200000000ff */
[----:B------:R-:W-:Y:S01]  /*7e60*/  FADD R39, R39, -1 ;  /* 0xbf80000027277421 */ /* 0x000fe20000000000 */
[----:B------:R-:W-:Y:S01]  /*7e70*/  MOV R128, 0x3dc6b27f ;  /* 0x3dc6b27f00807802 */ /* 0x000fe20000000f00 */
[----:B------:R2:W-:Y:S01]  /*7e80*/  STS.128 [R130+UR6], R8 ;  /* 0x0000000882007988 */ /* 0x0005e20008000c06 */
[----:B------:R-:W-:Y:S01]  /*7e90*/  F2FP.F16.F32.PACK_AB R18, R18, R57 ;  /* 0x000000391212723e */ /* 0x000fe200000000ff */
[----:B------:R-:W-:Y:S01]  /*7ea0*/  IMAD.IADD R41, R50, 0x1, -R41 ;  /* 0x0000000132297824 */ /* 0x000fe200078e0a29 */
[----:B------:R-:W-:Y:S01]  /*7eb0*/  F2FP.F16.F32.PACK_AB R19, R19, R90 ;  /* 0x0000005a1313723e */ /* 0x000fe200000000ff */
[----:B------:R3:W-:Y:S01]  /*7ec0*/  STS.128 [R130+UR6+0x280], R12 ;  /* 0x0002800c82007988 */ /* 0x0007e20008000c06 */
[----:B0-----:R-:W-:Y:S01]  /*7ed0*/  F2FP.F16.F32.PACK_AB R20, R71, R108 ;  /* 0x0000006c4714723e */ /* 0x001fe200000000ff */
[----:B------:R-:W-:Y:S01]  /*7ee0*/  IMAD R108, R7, 0x4, R106 ;  /* 0x00000004076c7824 */ /* 0x000fe200078e026a */
[----:B------:R-:W-:Y:S01]  /*7ef0*/  F2FP.F16.F32.PACK_AB R21, R63, R110 ;  /* 0x0000006e3f15723e */ /* 0x000fe200000000ff */
[----:B------:R0:W-:Y:S01]  /*7f00*/  STS.128 [R130+UR6+0x100], R16 ;  /* 0x0001001082007988 */ /* 0x0001e20008000c06 */
[----:B------:R-:W-:Y:S01]  /*7f10*/  F2FP.F16.F32.PACK_AB R22, R55, R100 ;  /* 0x000000643716723e */ /* 0x000fe200000000ff */
[----:B------:R-:W-:Y:S01]  /*7f20*/  FADD R40, R40, -1 ;  /* 0xbf80000028287421 */ /* 0x000fe20000000000 */
[----:B------:R-:W-:Y:S01]  /*7f30*/  LEA R110, R7, R108, 0x2 ;  /* 0x0000006c076e7211 */ /* 0x000fe200078e10ff */
[----:B------:R-:W-:Y:S01]  /*7f40*/  FADD R41, R41, -1 ;  /* 0xbf80000029297421 */ /* 0x000fe20000000000 */
[----:B-1----:R-:W-:Y:S01]  /*7f50*/  F2FP.F16.F32.PACK_AB R24, R69, R124 ;  /* 0x0000007c4518723e */ /* 0x002fe200000000ff */
[----:B------:R-:W1:Y:S01]  /*7f60*/  S2R R191, SR_TID.X ;  /* 0x0000000000bf7919 */ /* 0x000e620000002100 */
[----:B------:R-:W-:Y:S01]  /*7f70*/  F2FP.F16.F32.PACK_AB R23, R44, R47 ;  /* 0x0000002f2c17723e */ /* 0x000fe200000000ff */
[----:B------:R-:W-:-:S02]  /*7f80*/  IMAD R112, R7, 0x4, R110 ;  /* 0x0000000407707824 */ /* 0x000fc400078e026e */
[----:B--2---:R-:W-:Y:S01]  /*7f90*/  FFMA.FTZ R8, R37, R128, -0.16845393180847167969 ;  /* 0xbe2c7f3025087423 */ /* 0x004fe20000010080 */
[----:B------:R-:W-:Y:S01]  /*7fa0*/  F2FP.F16.F32.PACK_AB R25, R61, R120 ;  /* 0x000000783d19723e */ /* 0x000fe200000000ff */
[----:B------:R-:W2:Y:S01]  /*7fb0*/  S2R R190, SR_CTAID.X ;  /* 0x0000000000be7919 */ /* 0x000ea20000002500 */
[----:B------:R-:W-:Y:S01]  /*7fc0*/  F2FP.F16.F32.PACK_AB R26, R53, R96 ;  /* 0x00000060351a723e */ /* 0x000fe200000000ff */
[----:B------:R-:W-:Y:S01]  /*7fd0*/  FFMA.FTZ R8, R37, R8, 0.1716887056827545166 ;  /* 0x3e2fcf2a25087423 */ /* 0x000fe20000010008 */
[----:B------:R-:W-:Y:S01]  /*7fe0*/  LEA R114, R7, R112, 0x2 ;  /* 0x0000007007727211 */ /* 0x000fe200078e10ff */
[----:B------:R4:W-:Y:S01]  /*7ff0*/  STS.128 [R130+UR6+0x300], R20 ;  /* 0x0003001482007988 */ /* 0x0009e20008000c06 */
[----:B------:R-:W-:Y:S01]  /*8000*/  F2FP.F16.F32.PACK_AB R27, R43, R46 ;  /* 0x0000002e2b1b723e */ /* 0x000fe200000000ff */
[----:B------:R-:W-:Y:S01]  /*8010*/  FFMA.FTZ R8, R37, R8, -0.17900948226451873779 ;  /* 0xbe374e4325087423 */ /* 0x000fe20000010008 */
[----:B------:R-:W-:Y:S01]  /*8020*/  F2FP.F16.F32.PACK_AB R9, R59, R116 ;  /* 0x000000743b09723e */ /* 0x000fe200000000ff */
[----:B------:R-:W-:Y:S01]  /*8030*/  IMAD R118, R7, 0x4, R114 ;  /* 0x0000000407767824 */ /* 0x000fe200078e0272 */
[----:B------:R-:W-:Y:S01]  /*8040*/  F2FP.F16.F32.PACK_AB R11, R42, R45 ;  /* 0x0000002d2a0b723e */ /* 0x000fe200000000ff */
[----:B------:R-:W-:Y:S01]  /*8050*/  FFMA.FTZ R8, R37, R8, 0.20512372255325317383 ;  /* 0x3e520bf425087423 */ /* 0x000fe20000010008 */
[----:B------:R5:W-:Y:S01]  /*8060*/  STS.128 [R130+UR6+0x180], R24 ;  /* 0x0001801882007988 */ /* 0x000be20008000c06 */
[----:B---3--:R-:W-:Y:S01]  /*8070*/  FFMA.FTZ R14, R39, R128, -0.16845393180847167969 ;  /* 0xbe2c7f30270e7423 */ /* 0x008fe20000010080 */
[----:B------:R-:W-:Y:S01]  /*8080*/  LEA R124, R7, R118, 0x2 ;  /* 0x00000076077c7211 */ /* 0x000fe200078e10ff */
[----:B------:R-:W-:Y:S01]  /*8090*/  FFMA.FTZ R10, R37, R8, -0.24046532809734344482 ;  /* 0xbe763c8b250a7423 */ /* 0x000fe20000010008 */
[----:B------:R-:W-:Y:S01]  /*80a0*/  F2FP.F16.F32.PACK_AB R8, R67, R122 ;  /* 0x0000007a4308723e */ /* 0x000fe200000000ff */
[----:B------:R-:W-:Y:S01]  /*80b0*/  FFMA.FTZ R14, R39, R14, 0.1716887056827545166 ;  /* 0x3e2fcf2a270e7423 */ /* 0x000fe2000001000e */
[----:B------:R-:W3:Y:S01]  /*80c0*/  LDCU.64 UR4, c[0x0][0x3e0] ;  /* 0x00007c00ff0477ac */ /* 0x000ee20008000a00 */
[----:B------:R-:W-:-:S02]  /*80d0*/  IMAD R126, R7, 0x4, R124 ;  /* 0x00000004077e7824 */ /* 0x000fc400078e027c */
[----:B------:R-:W-:Y:S01]  /*80e0*/  FFMA.FTZ R10, R37, R10, 0.28857114911079406738 ;  /* 0x3e93bf99250a7423 */ /* 0x000fe2000001000a */
[----:B------:R-:W-:Y:S01]  /*80f0*/  FFMA.FTZ R14, R39, R14, -0.17900948226451873779 ;  /* 0xbe374e43270e7423 */ /* 0x000fe2000001000e */
[----:B------:R-:W-:Y:S02]  /*8100*/  ISETP.GE.U32.AND P6, PT, R6, 0x7f800000, PT ;  /* 0x7f8000000600780c */ /* 0x000fe40003fc6070 */
[----:B0-----:R-:W-:Y:S01]  /*8110*/  LEA R16, R7, R126, 0x2 ;  /* 0x0000007e07107211 */ /* 0x001fe200078e10ff */
[----:B------:R-:W-:Y:S01]  /*8120*/  FFMA.FTZ R10, R37, R10, -0.36067417263984680176 ;  /* 0xbeb8aa49250a7423 */ /* 0x000fe2000001000a */
[----:B------:R-:W-:Y:S01]  /*8130*/  FFMA.FTZ R14, R39, R14, 0.20512372255325317383 ;  /* 0x3e520bf4270e7423 */ /* 0x000fe2000001000e */
[----:B------:R-:W-:Y:S02]  /*8140*/  ISETP.GE.U32.AND P4, PT, R31, 0x7f800000, PT ;  /* 0x7f8000001f00780c */ /* 0x000fe40003f86070 */
[----:B------:R-:W-:Y:S02]  /*8150*/  IMAD R18, R7, 0x4, R16 ;  /* 0x0000000407127824 */ /* 0x000fe400078e0210 */
[----:B------:R-:W-:Y:S01]  /*8160*/  FFMA.FTZ R12, R37, R10, 0.48089820146560668945 ;  /* 0x3ef6384a250c7423 */ /* 0x000fe2000001000a */
[----:B------:R-:W-:Y:S01]  /*8170*/  F2FP.F16.F32.PACK_AB R10, R51, R94 ;  /* 0x0000005e330a723e */ /* 0x000fe200000000ff */
[----:B------:R-:W-:Y:S01]  /*8180*/  FFMA.FTZ R14, R39, R14, -0.24046532809734344482 ;  /* 0xbe763c8b270e7423 */ /* 0x000fe2000001000e */
[----:B-1----:R-:W-:Y:S01]  /*8190*/  LOP3.LUT R191, R191, 0x1f, RZ, 0xc0, !PT ;  /* 0x0000001fbfbf7812 */ /* 0x002fe200078ec0ff */
[----:B------:R-:W-:Y:S01]  /*81a0*/  FFMA.FTZ R12, R37, R12, -0.72134751081466674805 ;  /* 0xbf38aa3b250c7423 */ /* 0x000fe2000001000c */
[----:B----4-:R-:W-:Y:S01]  /*81b0*/  LEA R20, R7, R18, 0x2 ;  /* 0x0000001207147211 */ /* 0x010fe200078e10ff */
[----:B------:R0:W-:Y:S01]  /*81c0*/  STS.128 [R130+UR6+0x380], R8 ;  /* 0x0003800882007988 */ /* 0x0001e20008000c06 */
[----:B------:R-:W-:Y:S01]  /*81d0*/  FFMA.FTZ R14, R39, R14, 0.28857114911079406738 ;  /* 0x3e93bf99270e7423 */ /* 0x000fe2000001000e */
[----:B--2---:R-:W-:Y:S01]  /*81e0*/  IMAD R190, R190, 0x20, R191 ;  /* 0x00000020bebe7824 */ /* 0x004fe200078e02bf */
[----:B------:R-:W-:Y:S01]  /*81f0*/  LEA R22, R7, R20, 0x2 ;  /* 0x0000001407167211 */ /* 0x000fe200078e10ff */
[----:B---3--:R-:W-:Y:S01]  /*8200*/  UIMAD UR4, UR7, UR4, URZ ;  /* 0x00000004070472a4 */ /* 0x008fe2000f8e02ff */
[----:B------:R-:W-:Y:S01]  /*8210*/  FFMA.FTZ R14, R39, R14, -0.36067417263984680176 ;  /* 0xbeb8aa49270e7423 */ /* 0x000fe2000001000e */
[----:B------:R-:W-:Y:S01]  /*8220*/  ISETP.GE.U32.AND P5, PT, R50, 0x7f800000, PT ;  /* 0x7f8000003200780c */ /* 0x000fe20003fa6070 */
[----:B------:R-:W-:Y:S01]  /*8230*/  FMUL R12, R37, R12 ;  /* 0x0000000c250c7220 */ /* 0x000fe20000400000 */
[----:B------:R-:W-:Y:S01]  /*8240*/  LEA R134, R7, R22, 0x2 ;  /* 0x0000001607867211 */ /* 0x000fe200078e10ff */
[----:B------:R-:W-:Y:S01]  /*8250*/  FFMA.FTZ R14, R39, R14, 0.48089820146560668945 ;  /* 0x3ef6384a270e7423 */ /* 0x000fe2000001000e */
[----:B------:R-:W-:Y:S01]  /*8260*/  FSETP.NEU.AND P2, PT, R6, RZ, PT ;  /* 0x000000ff0600720b */ /* 0x000fe20003f4d000 */
[----:B------:R-:W-:Y:S01]  /*8270*/  USHF.L.U32 UR8, UR4, 0x1, URZ ;  /* 0x0000000104087899 */ /* 0x000fe200080006ff */
[----:B-----5:R-:W-:Y:S01]  /*8280*/  LEA R24, R7, R134, 0x2 ;  /* 0x0000008607187211 */ /* 0x020fe200078e10ff */
[----:B------:R-:W-:Y:S01]  /*8290*/  FFMA.FTZ R14, R39, R14, -0.72134751081466674805 ;  /* 0xbf38aa3b270e7423 */ /* 0x000fe2000001000e */
[----:B------:R-:W-:Y:S01]  /*82a0*/  ISETP.GE.U32.AND P1, PT, R29, 0x7f800000, PT ;  /* 0x7f8000001d00780c */ /* 0x000fe20003f26070 */
[----:B------:R-:W-:Y:S01]  /*82b0*/  FMUL R12, R37, R12 ;  /* 0x0000000c250c7220 */ /* 0x000fe20000400000 */
[----:B0-----:R-:W-:Y:S01]  /*82c0*/  FFMA.FTZ R9, R40, R128, -0.16845393180847167969 ;  /* 0xbe2c7f3028097423 */ /* 0x001fe20000010080 */
[----:B------:R-:W-:-:S02]  /*82d0*/  IMAD R10, R7, 0x4, R24 ;  /* 0x00000004070a7824 */ /* 0x000fc400078e0218 */
[----:B------:R-:W-:Y:S01]  /*82e0*/  FFMA.FTZ R8, R41, R128, -0.16845393180847167969 ;  /* 0xbe2c7f3029087423 */ /* 0x000fe20000010080 */
[----:B------:R-:W-:Y:S01]  /*82f0*/  FMUL R14, R39, R14 ;  /* 0x0000000e270e7220 */ /* 0x000fe20000400000 */
[C---:B------:R-:W-:Y:S01]  /*8300*/  FFMA.FTZ R9, R40.reuse, R9, 0.1716887056827545166 ;  /* 0x3e2fcf2a28097423 */ /* 0x040fe20000010009 */
[----:B------:R-:W-:Y:S01]  /*8310*/  @P5 MOV R11, 0x7f800000 ;  /* 0x7f800000000b5802 */ /* 0x000fe20000000f00 */
[----:B------:R-:W-:Y:S01]  /*8320*/  FFMA.FTZ R8, R41, R8, 0.1716887056827545166 ;  /* 0x3e2fcf2a29087423 */ /* 0x000fe20000010008 */
[----:B------:R-:W-:Y:S01]  /*8330*/  LEA R26, R7, R10, 0x2 ;  /* 0x0000000a071a7211 */ /* 0x000fe200078e10ff */
[----:B------:R-:W-:Y:S01]  /*8340*/  FFMA.FTZ R9, R40, R9, -0.17900948226451873779 ;  /* 0xbe374e4328097423 */ /* 0x000fe20000010009 */
[----:B------:R-:W-:Y:S01]  /*8350*/  FMUL R14, R39, R14 ;  /* 0x0000000e270e7220 */ /* 0x000fe20000400000 */
[----:B------:R-:W-:Y:S01]  /*8360*/  FFMA.FTZ R8, R41, R8, -0.17900948226451873779 ;  /* 0xbe374e4329087423 */ /* 0x000fe20000010008 */
[----:B------:R-:W-:Y:S01]  /*8370*/  FFMA.FTZ R12, R37, 1.4426950216293334961, R12 ;  /* 0x3fb8aa3b250c7823 */ /* 0x000fe2000001000c */
[----:B------:R-:W-:-:S02]  /*8380*/  IMAD R142, R7, 0x4, R26 ;  /* 0x00000004078e7824 */ /* 0x000fc400078e021a */
[C---:B------:R-:W-:Y:S01]  /*8390*/  FFMA.FTZ R9, R40.reuse, R9, 0.20512372255325317383 ;  /* 0x3e520bf428097423 */ /* 0x040fe20000010009 */
[----:B------:R-:W-:Y:S01]  /*83a0*/  FFMA.FTZ R8, R41, R8, 0.20512372255325317383 ;  /* 0x3e520bf429087423 */ /* 0x000fe20000010008 */
[----:B------:R-:W-:Y:S01]  /*83b0*/  FFMA.FTZ R14, R39, 1.4426950216293334961, R14 ;  /* 0x3fb8aa3b270e7823 */ /* 0x000fe2000001000e */
[----:B------:R-:W-:Y:S01]  /*83c0*/  FADD R51, R33, R12 ;  /* 0x0000000c21337221 */ /* 0x000fe20000000000 */
[----:B------:R-:W-:Y:S01]  /*83d0*/  LEA R144, R7, R142, 0x2 ;  /* 0x0000008e07907211 */ /* 0x000fe200078e10ff */
[C---:B------:R-:W-:Y:S01]  /*83e0*/  FFMA.FTZ R9, R40.reuse, R9, -0.24046532809734344482 ;  /* 0xbe763c8b28097423 */ /* 0x040fe20000010009 */
[----:B------:R-:W-:Y:S01]  /*83f0*/  FFMA.FTZ R8, R41, R8, -0.24046532809734344482 ;  /* 0xbe763c8b29087423 */ /* 0x000fe20000010008 */
[----:B------:R-:W-:Y:S01]  /*8400*/  FADD R116, R35, R14 ;  /* 0x0000000e23747221 */ /* 0x000fe20000000000 */
[----:B------:R-:W-:Y:S02]  /*8410*/  @P1 IMAD.MOV.U32 R12, RZ, RZ, 0x7f800000 ;  /* 0x7f800000ff0c1424 */ /* 0x000fe400078e00ff */
[----:B------:R-:W-:Y:S01]  /*8420*/  FFMA.FTZ R9, R40, R9, 0.28857114911079406738 ;  /* 0x3e93bf9928097423 */ /* 0x000fe20000010009 */
[----:B------:R-:W-:-:S02]  /*8430*/  IMAD R146, R7, 0x4, R144 ;  /* 0x0000000407927824 */ /* 0x000fc400078e0290 */
[----:B------:R-:W-:Y:S01]  /*8440*/  FFMA.FTZ R8, R41, R8, 0.28857114911079406738 ;  /* 0x3e93bf9929087423 */ /* 0x000fe20000010008 */
[----:B------:R-:W0:Y:S01]  /*8450*/  LDC.64 R14, c[0x0][0x398] ;  /* 0x0000e600ff0e7b82 */ /* 0x000e220000000a00 */
[C---:B------:R-:W-:Y:S01]  /*8460*/  FFMA.FTZ R9, R40.reuse, R9, -0.36067417263984680176 ;  /* 0xbeb8aa4928097423 */ /* 0x040fe20000010009 */
[----:B------:R-:W-:Y:S01]  /*8470*/  LOP3.LUT R165, R5, 0x40, RZ, 0x3c, !PT ;  /* 0x0000004005a57812 */ /* 0x000fe200078e3cff */
[----:B------:R-:W-:Y:S01]  /*8480*/  FFMA.FTZ R8, R41, R8, -0.36067417263984680176 ;  /* 0xbeb8aa4929087423 */ /* 0x000fe20000010008 */
[----:B------:R-:W-:Y:S01]  /*8490*/  LEA R148, R7, R146, 0x2 ;  /* 0x0000009207947211 */ /* 0x000fe200078e10ff */
[----:B------:R-:W-:Y:S01]  /*84a0*/  FFMA.FTZ R9, R40, R9, 0.48089820146560668945 ;  /* 0x3ef6384a28097423 */ /* 0x000fe20000010009 */
[----:B------:R-:W-:Y:S01]  /*84b0*/  @P1 FFMA.FTZ R51, R29, R12, +INF ;  /* 0x7f8000001d331423 */ /* 0x000fe2000001000c */
[----:B------:R-:W-:Y:S01]  /*84c0*/  FFMA.FTZ R8, R41, R8, 0.48089820146560668945 ;  /* 0x3ef6384a29087423 */ /* 0x000fe20000010008 */
[----:B------:R-:W-:Y:S01]  /*84d0*/  BAR.SYNC.DEFER_BLOCKING 0x0 ;  /* 0x0000000000007b1d */ /* 0x000fe20000010000 */
[----:B------:R-:W-:-:S02]  /*84e0*/  IMAD R150, R7, 0x4, R148 ;  /* 0x0000000407967824 */ /* 0x000fc400078e0294 */
[C---:B------:R-:W-:Y:S01]  /*84f0*/  FFMA.FTZ R9, R40.reuse, R9, -0.72134751081466674805 ;  /* 0xbf38aa3b28097423 */ /* 0x040fe20000010009 */
[----:B------:R-:W-:Y:S01]  /*8500*/  FFMA.FTZ R8, R41, R8, -0.72134751081466674805 ;  /* 0xbf38aa3b29087423 */ /* 0x000fe20000010008 */
[----:B------:R-:W-:Y:S02]  /*8510*/  FSETP.NEU.AND P3, PT, R29, RZ, PT ;  /* 0x000000ff1d00720b */ /* 0x000fe40003f6d000 */
[----:B------:R-:W-:Y:S01]  /*8520*/  LEA R152, R7, R150, 0x2 ;  /* 0x0000009607987211 */ /* 0x000fe200078e10ff */
[C---:B------:R-:W-:Y:S01]  /*8530*/  FMUL R9, R40.reuse, R9 ;  /* 0x0000000928097220 */ /* 0x040fe20000400000 */
[----:B------:R-:W-:Y:S01]  /*8540*/  FMUL R8, R41, R8 ;  /* 0x0000000829087220 */ /* 0x000fe20000400000 */
[----:B------:R-:W-:Y:S02]  /*8550*/  FSETP.NEU.AND P1, PT, R31, RZ, PT ;  /* 0x000000ff1f00720b */ /* 0x000fe40003f2d000 */
[----:B------:R-:W-:Y:S02]  /*8560*/  IMAD R154, R7, 0x4, R152 ;  /* 0x00000004079a7824 */ /* 0x000fe400078e0298 */
[----:B------:R-:W-:Y:S01]  /*8570*/  FMUL R9, R40, R9 ;  /* 0x0000000928097220 */ /* 0x000fe20000400000 */
[----:B------:R-:W-:Y:S01]  /*8580*/  FMUL R8, R41, R8 ;  /* 0x0000000829087220 */ /* 0x000fe20000400000 */
[----:B------:R-:W-:-:S02]  /*8590*/  FSEL R51, R51, -INF , P3 ;  /* 0xff80000033337808 */ /* 0x000fc40001800000 */
[----:B------:R-:W-:Y:S01]  /*85a0*/  LEA R156, R7, R154, 0x2 ;  /* 0x0000009a079c7211 */ /* 0x000fe200078e10ff */
[----:B------:R-:W-:Y:S01]  /*85b0*/  FFMA.FTZ R40, R40, 1.4426950216293334961, R9 ;  /* 0x3fb8aa3b28287823 */ /* 0x000fe20000010009 */
[----:B------:R-:W-:Y:S02]  /*85c0*/  @P6 IMAD.MOV.U32 R9, RZ, RZ, 0x7f800000 ;  /* 0x7f800000ff096424 */ /* 0x000fe400078e00ff */
[----:B------:R-:W-:Y:S01]  /*85d0*/  FFMA.FTZ R8, R41, 1.4426950216293334961, R8 ;  /* 0x3fb8aa3b29087823 */ /* 0x000fe20000010008 */
[----:B------:R-:W-:Y:S02]  /*85e0*/  IMAD R158, R7, 0x4, R156 ;  /* 0x00000004079e7824 */ /* 0x000fe400078e029c */
[----:B------:R-:W-:Y:S01]  /*85f0*/  @P6 FFMA.FTZ R116, R6, R9, +INF ;  /* 0x7f80000006746423 */ /* 0x000fe20000010009 */
[----:B------:R-:W-:Y:S02]  /*8600*/  IMAD R6, R190, UR5, RZ ;  /* 0x00000005be067c24 */ /* 0x000fe4000f8e02ff */
[----:B------:R-:W-:Y:S01]  /*8610*/  FADD R119, R119, R8 ;  /* 0x0000000877777221 */ /* 0x000fe20000000000 */
[----:B------:R-:W-:Y:S01]  /*8620*/  @P4 MOV R8, 0x7f800000 ;  /* 0x7f80000000084802 */ /* 0x000fe20000000f00 */
[----:B------:R-:W-:Y:S01]  /*8630*/  FADD R117, R117, R40 ;  /* 0x0000002875757221 */ /* 0x000fe20000000000 */
[----:B------:R-:W-:Y:S01]  /*8640*/  LEA R162, R7, R158, 0x2 ;  /* 0x0000009e07a27211 */ /* 0x000fe200078e10ff */
[C---:B------:R-:W-:Y:S01]  /*8650*/  IMAD.SHL.U32 R9, R6.reuse, 0x2, RZ ;  /* 0x0000000206097824 */ /* 0x040fe200078e00ff */
[----:B------:R-:W-:Y:S01]  /*8660*/  UIMAD.WIDE UR4, UR4, 0x2, URZ ;  /* 0x00000002040478a5 */ /* 0x000fe2000f8e02ff */
[----:B------:R-:W-:Y:S01]  /*8670*/  @P4 FFMA.FTZ R117, R31, R8, +INF ;  /* 0x7f8000001f754423 */ /* 0x000fe20000010008 */
[----:B------:R-:W-:-:S04]  /*8680*/  IMAD.HI R6, R6, 0x2, RZ ;  /* 0x0000000206067827 */ /* 0x000fc800078e02ff */
[----:B------:R-:W-:Y:S01]  /*8690*/  @P5 FFMA.FTZ R119, R50, R11, +INF ;  /* 0x7f80000032775423 */ /* 0x000fe2000001000b */
[----:B0-----:R-:W-:Y:S01]  /*86a0*/  IADD3 R171, P4, P6, R9, UR8, R14 ;  /* 0x0000000809ab7c10 */ /* 0x001fe2000fe9e00e */
[----:B------:R-:W-:-:S03]  /*86b0*/  IMAD R164, R7, 0x4, R162 ;  /* 0x0000000407a47824 */ /* 0x000fc600078e02a2 */
[----:B------:R-:W-:Y:S02]  /*86c0*/  IADD3.X R175, PT, PT, R6, UR5, R15, P4, P6 ;  /* 0x0000000506af7c10 */ /* 0x000fe4000a7ec40f */
[-C--:B------:R-:W-:Y:S01]  /*86d0*/  LEA R6, P4, R28, R171.reuse, 0x1 ;  /* 0x000000ab1c067211 */ /* 0x080fe200078808ff */
[----:B------:R-:W0:Y:S01]  /*86e0*/  LDS.128 R12, [R165+UR6] ;  /* 0x00000006a50c7984 */ /* 0x000e220008000c00 */
[C---:B------:R-:W-:Y:S01]  /*86f0*/  LEA R168, R7.reuse, R164, 0x2 ;  /* 0x000000a407a87211 */ /* 0x040fe200078e10ff */
[----:B------:R-:W1:Y:S01]  /*8700*/  LDCU UR4, c[0x0][0x3ec] ;  /* 0x00007d80ff0477ac */ /* 0x000e620008000800 */
[-C--:B------:R-:W-:Y:S02]  /*8710*/  LEA R42, P6, R30, R171.reuse, 0x1 ;  /* 0x000000ab1e2a7211 */ /* 0x080fe400078c08ff */
[----:B------:R-:W-:Y:S02]  /*8720*/  LEA R170, R7, R168, 0x2 ;  /* 0x000000a807aa7211 */ /* 0x000fe400078e10ff */
[----:B------:R-:W-:-:S02]  /*8730*/  LEA R40, P5, R32, R171, 0x1 ;  /* 0x000000ab20287211 */ /* 0x000fc400078a08ff */
[C---:B------:R-:W-:Y:S02]  /*8740*/  LEA R172, R7.reuse, R170, 0x2 ;  /* 0x000000aa07ac7211 */ /* 0x040fe400078e10ff */
[----:B------:R-:W-:Y:S02]  /*8750*/  LEA.HI.X.SX32 R43, R30, R175, 0x1, P6 ;  /* 0x000000af1e2b7211 */ /* 0x000fe400030f0eff */
[----:B------:R-:W-:Y:S01]  /*8760*/  LEA R46, P6, R36, R171, 0x1 ;  /* 0x000000ab242e7211 */ /* 0x000fe200078c08ff */
[C---:B------:R-:W-:Y:S01]  /*8770*/  IMAD R174, R7.reuse, 0x4, R172 ;  /* 0x0000000407ae7824 */ /* 0x040fe200078e02ac */
[----:B------:R-:W-:Y:S02]  /*8780*/  LEA.HI.X.SX32 R41, R32, R175, 0x1, P5 ;  /* 0x000000af20297211 */ /* 0x000fe400028f0eff */
[----:B------:R-:W-:Y:S02]  /*8790*/  LEA R90, P5, R38, R171, 0x1 ;  /* 0x000000ab265a7211 */ /* 0x000fe400078a08ff */
[----:B------:R-:W-:Y:S01]  /*87a0*/  LEA R176, R7, R174, 0x2 ;  /* 0x000000ae07b07211 */ /* 0x000fe200078e10ff */
[----:B-1----:R-:W-:Y:S01]  /*87b0*/  UIMAD UR4, UR7, UR4, URZ ;  /* 0x00000004070472a4 */ /* 0x002fe2000f8e02ff */
[----:B------:R-:W-:-:S02]  /*87c0*/  LEA.HI.X.SX32 R47, R36, R175, 0x1, P6 ;  /* 0x000000af242f7211 */ /* 0x000fc400030f0eff */
[----:B------:R-:W-:Y:S01]  /*87d0*/  LEA R96, P6, R54, R171, 0x1 ;  /* 0x000000ab36607211 */ /* 0x000fe200078c08ff */
[C---:B------:R-:W-:Y:S01]  /*87e0*/  IMAD R178, R7.reuse, 0x4, R176 ;  /* 0x0000000407b27824 */ /* 0x040fe200078e02b0 */
[----:B------:R-:W-:Y:S01]  /*87f0*/  LEA.HI.X.SX32 R91, R38, R175, 0x1, P5 ;  /* 0x000000af265b7211 */ /* 0x000fe200028f0eff */
[----:B------:R-:W-:Y:S01]  /*8800*/  USHF.L.U32 UR7, UR4, 0x2, URZ ;  /* 0x0000000204077899 */ /* 0x000fe200080006ff */
[----:B------:R-:W-:Y:S01]  /*8810*/  LEA R100, P5, R56, R171, 0x1 ;  /* 0x000000ab38647211 */ /* 0x000fe200078a08ff */
[----:B------:R-:W-:Y:S01]  /*8820*/  LDS.128 R36, [R165+UR6+0xc00] ;  /* 0x000c0006a5247984 */ /* 0x000fe20008000c00 */
[C---:B------:R-:W-:Y:S01]  /*8830*/  LEA R180, R7.reuse, R178, 0x2 ;  /* 0x000000b207b47211 */ /* 0x040fe200078e10ff */
[----:B------:R-:W-:Y:S01]  /*8840*/  UIMAD.WIDE UR4, UR4, 0x4, URZ ;  /* 0x00000004040478a5 */ /* 0x000fe2000f8e02ff */
[----:B------:R-:W-:Y:S02]  /*8850*/  LEA.HI.X.SX32 R97, R54, R175, 0x1, P6 ;  /* 0x000000af36617211 */ /* 0x000fe400030f0eff */
[----:B------:R-:W-:Y:S01]  /*8860*/  LEA R54, P6, R60, R171, 0x1 ;  /* 0x000000ab3c367211 */ /* 0x000fe200078c08ff */
[----:B------:R-:W-:Y:S01]  /*8870*/  IMAD R159, R7, 0x4, R180 ;  /* 0x00000004079f7824 */ /* 0x000fe200078e02b4 */
[----:B------:R-:W-:-:S02]  /*8880*/  LEA.HI.X.SX32 R7, R28, R175, 0x1, P4 ;  /* 0x000000af1c077211 */ /* 0x000fc400020f0eff */
[----:B------:R-:W-:Y:S01]  /*8890*/  LEA R44, P4, R34, R171, 0x1 ;  /* 0x000000ab222c7211 */ /* 0x000fe200078808ff */
[----:B------:R-:W-:Y:S01]  /*88a0*/  LDS.128 R28, [R165+UR6+0x800] ;  /* 0x00080006a51c7984 */ /* 0x000fe20008000c00 */
[-C--:B------:R-:W-:Y:S02]  /*88b0*/  LEA.HI.X.SX32 R101, R56, R175.reuse, 0x1, P5 ;  /* 0x000000af38657211 */ /* 0x080fe400028f0eff */
[----:B------:R-:W-:Y:S02]  /*88c0*/  LEA.HI.X.SX32 R45, R34, R175, 0x1, P4 ;  /* 0x000000af222d7211 */ /* 0x000fe400020f0eff */
[-C--:B------:R-:W-:Y:S01]  /*88d0*/  LEA R94, P4, R52, R171.reuse, 0x1 ;  /* 0x000000ab345e7211 */ /* 0x080fe200078808ff */
[----:B------:R-:W-:Y:S01]  /*88e0*/  LDS.128 R32, [R5+UR6+0xc00] ;  /* 0x000c000605207984 */ /* 0x000fe20008000c00 */
[----:B------:R-:W-:Y:S02]  /*88f0*/  LEA R56, P5, R62, R171, 0x1 ;  /* 0x000000ab3e387211 */ /* 0x000fe400078a08ff */
[----:B------:R-:W-:-:S02]  /*8900*/  LEA.HI.X.SX32 R95, R52, R175, 0x1, P4 ;  /* 0x000000af345f7211 */ /* 0x000fc400020f0eff */
[----:B------:R-:W-:Y:S02]  /*8910*/  LEA R52, P4, R58, R171, 0x1 ;  /* 0x000000ab3a347211 */ /* 0x000fe400078808ff */
[-C--:B------:R-:W-:Y:S02]  /*8920*/  LEA.HI.X.SX32 R55, R60, R175.reuse, 0x1, P6 ;  /* 0x000000af3c377211 */ /* 0x080fe400030f0eff */
[----:B------:R-:W-:Y:S02]  /*8930*/  LEA.HI.X.SX32 R53, R58, R175, 0x1, P4 ;  /* 0x000000af3a357211 */ /* 0x000fe400020f0eff */
[-C--:B------:R-:W-:Y:S02]  /*8940*/  LEA R58, P4, R64, R171.reuse, 0x1 ;  /* 0x000000ab403a7211 */ /* 0x080fe400078808ff */
        /* <DEDUP_REMOVED lines=53> */
[----:B------:R-:W-:Y:S02]  /*8ca0*/  LEA R126, P6, R22, R171, 0x1 ;  /* 0x000000ab167e7211 */ /* 0x000fe400078c08ff */
[----:B------:R-:W-:Y:S02]  /*8cb0*/  LEA.HI.X.SX32 R123, R18, R175, 0x1, P5 ;  /* 0x000000af127b7211 */ /* 0x000fe400028f0eff */
[-C--:B------:R-:W-:Y:S01]  /*8cc0*/  LEA R124, P4, R20, R171.reuse, 0x1 ;  /* 0x000000ab147c7211 */ /* 0x080fe200078808ff */
[----:B------:R-:W-:Y:S01]  /*8cd0*/  LDS.128 R16, [R5+UR6+0x400] ;  /* 0x0004000605107984 */ /* 0x000fe20008000c00 */
[----:B------:R-:W-:-:S02]  /*8ce0*/  LEA R128, P5, R134, R171, 0x1 ;  /* 0x000000ab86807211 */ /* 0x000fc400078a08ff */
[----:B------:R-:W-:Y:S02]  /*8cf0*/  LEA.HI.X.SX32 R127, R22, R175, 0x1, P6 ;  /* 0x000000af167f7211 */ /* 0x000fe400030f0eff */
[----:B------:R-:W-:Y:S02]  /*8d00*/  LEA R132, P6, R10, R171, 0x1 ;  /* 0x000000ab0a847211 */ /* 0x000fe400078c08ff */
[-C--:B------:R-:W-:Y:S02]  /*8d10*/  LEA.HI.X.SX32 R125, R20, R175.reuse, 0x1, P4 ;  /* 0x000000af147d7211 */ /* 0x080fe400020f0eff */
[----:B------:R-:W-:Y:S01]  /*8d20*/  LEA.HI.X.SX32 R129, R134, R175, 0x1, P5 ;  /* 0x000000af86817211 */ /* 0x000fe200028f0eff */
[----:B------:R-:W-:Y:S01]  /*8d30*/  LDS.128 R20, [R165+UR6+0x400] ;  /* 0x00040006a5147984 */ /* 0x000fe20008000c00 */
[-C--:B------:R-:W-:Y:S02]  /*8d40*/  LEA R130, P4, R24, R171.reuse, 0x1 ;  /* 0x000000ab18827211 */ /* 0x080fe400078808ff */
[----:B------:R-:W-:-:S02]  /*8d50*/  LEA R134, P5, R26, R171, 0x1 ;  /* 0x000000ab1a867211 */ /* 0x000fc400078a08ff */
[-C--:B------:R-:W-:Y:S02]  /*8d60*/  LEA.HI.X.SX32 R133, R10, R175.reuse, 0x1, P6 ;  /* 0x000000af0a857211 */ /* 0x080fe400030f0eff */
[----:B------:R-:W1:Y:S01]  /*8d70*/  LDS.128 R8, [R5+UR6] ;  /* 0x0000000605087984 */ /* 0x000e620008000c00 */
[-C--:B------:R-:W-:Y:S02]  /*8d80*/  LEA.HI.X.SX32 R131, R24, R175.reuse, 0x1, P4 ;  /* 0x000000af18837211 */ /* 0x080fe400020f0eff */
[----:B------:R-:W-:Y:S02]  /*8d90*/  LEA.HI.X.SX32 R135, R26, R175, 0x1, P5 ;  /* 0x000000af1a877211 */ /* 0x000fe400028f0eff */
[----:B------:R0:W2:Y:S01]  /*8da0*/  LDS.128 R24, [R5+UR6+0x800] ;  /* 0x0008000605187984 */ /* 0x0000a20008000c00 */
[-C--:B------:R-:W-:Y:S02]  /*8db0*/  LEA R138, P6, R144, R171.reuse, 0x1 ;  /* 0x000000ab908a7211 */ /* 0x080fe400078c08ff */
[----:B------:R-:W-:-:S02]  /*8dc0*/  LEA R136, P4, R142, R171, 0x1 ;  /* 0x000000ab8e887211 */ /* 0x000fc400078808ff */
[----:B------:R-:W-:Y:S02]  /*8dd0*/  LEA.HI.X.SX32 R139, R144, R175, 0x1, P6 ;  /* 0x000000af908b7211 */ /* 0x000fe400030f0eff */
[----:B------:R-:W-:Y:S02]  /*8de0*/  LEA R144, P6, R150, R171, 0x1 ;  /* 0x000000ab96907211 */ /* 0x000fe400078c08ff */
[----:B0-----:R-:W-:Y:S02]  /*8df0*/  PRMT R5, R12, 0x7632, R5 ;  /* 0x000076320c057816 */ /* 0x001fe40000000005 */
[----:B------:R-:W-:Y:S02]  /*8e00*/  LEA.HI.X.SX32 R145, R150, R175, 0x1, P6 ;  /* 0x000000af96917211 */ /* 0x000fe400030f0eff */
[-C--:B------:R-:W-:Y:S02]  /*8e10*/  LEA R150, P6, R156, R171.reuse, 0x1 ;  /* 0x000000ab9c967211 */ /* 0x080fe400078c08ff */
[----:B------:R-:W-:-:S02]  /*8e20*/  LEA R140, P5, R146, R171, 0x1 ;  /* 0x000000ab928c7211 */ /* 0x000fc400078a08ff */
[----:B------:R-:W-:Y:S02]  /*8e30*/  LEA.HI.X.SX32 R151, R156, R175, 0x1, P6 ;  /* 0x000000af9c977211 */ /* 0x000fe400030f0eff */
[----:B------:R-:W-:Y:S02]  /*8e40*/  LEA R156, P6, R164, R171, 0x1 ;  /* 0x000000aba49c7211 */ /* 0x000fe400078c08ff */
[-C--:B------:R-:W-:Y:S02]  /*8e50*/  LEA.HI.X.SX32 R137, R142, R175.reuse, 0x1, P4 ;  /* 0x000000af8e897211 */ /* 0x080fe400020f0eff */
[----:B------:R-:W-:Y:S02]  /*8e60*/  LEA.HI.X.SX32 R157, R164, R175, 0x1, P6 ;  /* 0x000000afa49d7211 */ /* 0x000fe400030f0eff */
[-C--:B------:R-:W-:Y:S02]  /*8e70*/  LEA R166, P6, R172, R171.reuse, 0x1 ;  /* 0x000000abaca67211 */ /* 0x080fe400078c08ff */
[----:B------:R-:W-:-:S02]  /*8e80*/  LEA R142, P4, R148, R171, 0x1 ;  /* 0x000000ab948e7211 */ /* 0x000fc400078808ff */
[----:B------:R-:W-:Y:S02]  /*8e90*/  LEA.HI.X.SX32 R167, R172, R175, 0x1, P6 ;  /* 0x000000afaca77211 */ /* 0x000fe400030f0eff */
[----:B------:R-:W-:Y:S02]  /*8ea0*/  LEA R172, P6, R178, R171, 0x1 ;  /* 0x000000abb2ac7211 */ /* 0x000fe400078c08ff */
[-C--:B------:R-:W-:Y:S01]  /*8eb0*/  LEA.HI.X.SX32 R141, R146, R175.reuse, 0x1, P5 ;  /* 0x000000af928d7211 */ /* 0x080fe200028f0eff */
[----:B-1----:R0:W-:Y:S01]  /*8ec0*/  STG.E.U16 desc[UR10][R6.64], R8 ;  /* 0x0000000806007986 */ /* 0x0021e2000c10150a */
[----:B------:R-:W-:Y:S02]  /*8ed0*/  LEA.HI.X.SX32 R173, R178, R175, 0x1, P6 ;  /* 0x000000afb2ad7211 */ /* 0x000fe400030f0eff */
[----:B------:R-:W-:Y:S01]  /*8ee0*/  FSETP.NEU.AND P6, PT, R50, RZ, PT ;  /* 0x000000ff3200720b */ /* 0x000fe20003fcd000 */
[----:B------:R1:W-:Y:S01]  /*8ef0*/  STG.E.U16 desc[UR10][R42.64], R12 ;  /* 0x0000000c2a007986 */ /* 0x0003e2000c10150a */
[----:B------:R-:W-:-:S02]  /*8f00*/  PRMT R50, R8, 0x7632, R50 ;  /* 0x0000763208327816 */ /* 0x000fc40000000032 */
[----:B------:R-:W-:Y:S01]  /*8f10*/  LEA R146, P5, R152, R171, 0x1 ;  /* 0x000000ab98927211 */ /* 0x000fe200078a08ff */
[----:B------:R3:W-:Y:S01]  /*8f20*/  STG.E.U16 desc[UR10][R40.64], R16 ;  /* 0x0000001028007986 */ /* 0x0007e2000c10150a */
[----:B------:R-:W-:Y:S02]  /*8f30*/  LEA.HI.X.SX32 R143, R148, R175, 0x1, P4 ;  /* 0x000000af948f7211 */ /* 0x000fe400020f0eff */
[----:B------:R-:W-:Y:S01]  /*8f40*/  LEA R148, P4, R154, R171, 0x1 ;  /* 0x000000ab9a947211 */ /* 0x000fe200078808ff */
[----:B------:R4:W-:Y:S01]  /*8f50*/  STG.E.U16 desc[UR10][R44.64], R20 ;  /* 0x000000142c007986 */ /* 0x0009e2000c10150a */
[----:B0-----:R-:W-:Y:S02]  /*8f60*/  PRMT R6, R16, 0x7632, R6 ;  /* 0x0000763210067816 */ /* 0x001fe40000000006 */
[----:B------:R-:W-:Y:S01]  /*8f70*/  PRMT R7, R20, 0x7632, R7 ;  /* 0x0000763214077816 */ /* 0x000fe20000000007 */
[----:B--2---:R0:W-:Y:S01]  /*8f80*/  STG.E.U16 desc[UR10][R46.64], R24 ;  /* 0x000000182e007986 */ /* 0x0041e2000c10150a */
[----:B-1----:R-:W-:-:S02]  /*8f90*/  PRMT R42, R9, 0x7632, R42 ;  /* 0x00007632092a7816 */ /* 0x002fc4000000002a */
[----:B------:R-:W-:Y:S01]  /*8fa0*/  PRMT R43, R17, 0x7632, R43 ;  /* 0x00007632112b7816 */ /* 0x000fe2000000002b */
[----:B------:R1:W-:Y:S01]  /*8fb0*/  STG.E.U16 desc[UR10][R90.64], R28 ;  /* 0x0000001c5a007986 */ /* 0x0003e2000c10150a */
[----:B---3--:R-:W-:Y:S02]  /*8fc0*/  PRMT R41, R13, 0x7632, R41 ;  /* 0x000076320d297816 */ /* 0x008fe40000000029 */
[----:B------:R-:W-:Y:S01]  /*8fd0*/  LEA.HI.X.SX32 R147, R152, R175, 0x1, P5 ;  /* 0x000000af98937211 */ /* 0x000fe200028f0eff */
[----:B------:R2:W-:Y:S01]  /*8fe0*/  STG.E.U16 desc[UR10][R94.64], R32 ;  /* 0x000000205e007986 */ /* 0x0005e2000c10150a */
[----:B----4-:R-:W-:Y:S02]  /*8ff0*/  PRMT R44, R21, 0x7632, R44 ;  /* 0x00007632152c7816 */ /* 0x010fe4000000002c */
[----:B------:R-:W-:Y:S01]  /*9000*/  LEA R152, P5, R158, R171, 0x1 ;  /* 0x000000ab9e987211 */ /* 0x000fe200078a08ff */
[----:B------:R3:W-:Y:S01]  /*9010*/  STG.E.U16 desc[UR10][R96.64], R36 ;  /* 0x0000002460007986 */ /* 0x0007e2000c10150a */
[----:B0-----:R-:W-:-:S02]  /*9020*/  PRMT R24, R24, 0x7632, R24 ;  /* 0x0000763218187816 */ /* 0x001fc40000000018 */
[----:B------:R-:W-:Y:S01]  /*9030*/  PRMT R46, R25, 0x7632, R46 ;  /* 0x00007632192e7816 */ /* 0x000fe2000000002e */
[----:B------:R-:W-:Y:S01]  /*9040*/  STG.E.U16 desc[UR10][R100.64], R50 ;  /* 0x0000003264007986 */ /* 0x000fe2000c10150a */
[----:B-1----:R-:W-:Y:S02]  /*9050*/  PRMT R28, R28, 0x7632, R28 ;  /* 0x000076321c1c7816 */ /* 0x002fe4000000001c */
[----:B------:R-:W-:Y:S01]  /*9060*/  LEA.HI.X.SX32 R149, R154, R175, 0x1, P4 ;  /* 0x000000af9a957211 */ /* 0x000fe200020f0eff */
[----:B------:R0:W-:Y:S01]  /*9070*/  STG.E.U16 desc[UR10][R52.64], R5 ;  /* 0x0000000534007986 */ /* 0x0001e2000c10150a */
[----:B--2---:R-:W-:Y:S02]  /*9080*/  PRMT R32, R32, 0x7632, R32 ;  /* 0x0000763220207816 */ /* 0x004fe40000000020 */
[----:B------:R-:W-:Y:S01]  /*9090*/  LEA R154, P4, R162, R171, 0x1 ;  /* 0x000000aba29a7211 */ /* 0x000fe200078808ff */
[----:B------:R-:W-:Y:S01]  /*90a0*/  STG.E.U16 desc[UR10][R54.64], R6 ;  /* 0x0000000636007986 */ /* 0x000fe2000c10150a */
[----:B---3--:R-:W-:-:S02]  /*90b0*/  PRMT R36, R36, 0x7632, R36 ;  /* 0x0000763224247816 */ /* 0x008fc40000000024 */
[----:B------:R-:W-:Y:S01]  /*90c0*/  LEA.HI.X.SX32 R153, R158, R175, 0x1, P5 ;  /* 0x000000af9e997211 */ /* 0x000fe200028f0eff */
[----:B------:R-:W-:Y:S01]  /*90d0*/  STG.E.U16 desc[UR10][R56.64], R7 ;  /* 0x0000000738007986 */ /* 0x000fe2000c10150a */
[----:B------:R-:W-:Y:S02]  /*90e0*/  LEA R160, P5, R168, R171, 0x1 ;  /* 0x000000aba8a07211 */ /* 0x000fe400078a08ff */
[----:B------:R-:W-:Y:S01]  /*90f0*/  LEA.HI.X.SX32 R155, R162, R175, 0x1, P4 ;  /* 0x000000afa29b7211 */ /* 0x000fe200020f0eff */
[----:B------:R-:W-:Y:S01]  /*9100*/  STG.E.U16 desc[UR10][R58.64], R24 ;  /* 0x000000183a007986 */ /* 0x000fe2000c10150a */
[----:B0-----:R-:W-:Y:S02]  /*9110*/  PRMT R52, R37, 0x7632, R52 ;  /* 0x0000763225347816 */ /* 0x001fe40000000034 */
[----:B------:R-:W-:Y:S01]  /*9120*/  LEA R162, P4, R170, R171, 0x1 ;  /* 0x000000abaaa27211 */ /* 0x000fe200078808ff */
[----:B------:R-:W-:Y:S01]  /*9130*/  STG.E.U16 desc[UR10][R60.64], R28 ;  /* 0x0000001c3c007986 */ /* 0x000fe2000c10150a */
[----:B------:R-:W-:-:S02]  /*9140*/  LEA.HI.X.SX32 R161, R168, R175, 0x1, P5 ;  /* 0x000000afa8a17211 */ /* 0x000fc400028f0eff */
[----:B------:R-:W-:Y:S01]  /*9150*/  LEA R164, P5, R174, R171, 0x1 ;  /* 0x000000abaea47211 */ /* 0x000fe200078a08ff */
[----:B------:R0:W-:Y:S01]  /*9160*/  STG.E.U16 desc[UR10][R62.64], R32 ;  /* 0x000000203e007986 */ /* 0x0001e2000c10150a */
[----:B------:R-:W-:Y:S02]  /*9170*/  LEA.HI.X.SX32 R163, R170, R175, 0x1, P4 ;  /* 0x000000afaaa37211 */ /* 0x000fe400020f0eff */
[----:B------:R-:W-:Y:S01]  /*9180*/  LEA R168, P4, R176, R171, 0x1 ;  /* 0x000000abb0a87211 */ /* 0x000fe200078808ff */
[----:B------:R1:W-:Y:S01]  /*9190*/  STG.E.U16 desc[UR10][R64.64], R36 ;  /* 0x0000002440007986 */ /* 0x0003e2000c10150a */
[----:B------:R-:W-:Y:S02]  /*91a0*/  LEA.HI.X.SX32 R165, R174, R175, 0x1, P5 ;  /* 0x000000afaea57211 */ /* 0x000fe400028f0eff */
[----:B------:R-:W-:Y:S01]  /*91b0*/  LEA R170, P5, R180, R171, 0x1 ;  /* 0x000000abb4aa7211 */ /* 0x000fe200078a08ff */
[----:B------:R2:W-:Y:S01]  /*91c0*/  STG.E.U16 desc[UR10][R70.64], R9 ;  /* 0x0000000946007986 */ /* 0x0005e2000c10150a */
[----:B------:R-:W-:-:S02]  /*91d0*/  LEA.HI.X.SX32 R169, R176, R175, 0x1, P4 ;  /* 0x000000afb0a97211 */ /* 0x000fc400020f0eff */
[C---:B------:R-:W-:Y:S01]  /*91e0*/  LEA R158, P4, R159.reuse, R171, 0x1 ;  /* 0x000000ab9f9e7211 */ /* 0x040fe200078808ff */
[----:B------:R3:W-:Y:S01]  /*91f0*/  STG.E.U16 desc[UR10][R80.64], R13 ;  /* 0x0000000d50007986 */ /* 0x0007e2000c10150a */
[----:B0-----:R-:W-:Y:S02]  /*9200*/  PRMT R63, R10, 0x7632, R63 ;  /* 0x000076320a3f7816 */ /* 0x001fe4000000003f */
[-C--:B------:R-:W-:Y:S01]  /*9210*/  LEA.HI.X.SX32 R171, R180, R175.reuse, 0x1, P5 ;  /* 0x000000afb4ab7211 */ /* 0x080fe200028f0eff */
[----:B------:R0:W-:Y:S01]  /*9220*/  STG.E.U16 desc[UR10][R68.64], R17 ;  /* 0x0000001144007986 */ /* 0x0001e2000c10150a */
[----:B-1----:R-:W-:Y:S02]  /*9230*/  PRMT R64, R14, 0x7632, R64 ;  /* 0x000076320e407816 */ /* 0x002fe40000000040 */
[----:B------:R-:W-:Y:S01]  /*9240*/  PRMT R65, R18, 0x7632, R65 ;  /* 0x0000763212417816 */ /* 0x000fe20000000041 */
[----:B------:R-:W-:Y:S01]  /*9250*/  STG.E.U16 desc[UR10][R74.64], R21 ;  /* 0x000000154a007986 */ /* 0x000fe2000c10150a */
[----:B--2---:R-:W-:Y:S01]  /*9260*/  PRMT R70, R38, 0x7632, R70 ;  /* 0x0000763226467816 */ /* 0x004fe20000000046 */
[----:B------:R-:W1:Y:S01]  /*9270*/  LDC.64 R8, c[0x0][0x3a0] ;  /* 0x0000e800ff087b82 */ /* 0x000e620000000a00 */
[----:B------:R-:W-:Y:S01]  /*9280*/  LEA.HI.X.SX32 R159, R159, R175, 0x1, P4 ;  /* 0x000000af9f9f7211 */ /* 0x000fe200020f0eff */
[----:B------:R-:W-:Y:S01]  /*9290*/  STG.E.U16 desc[UR10][R72.64], R25 ;  /* 0x0000001948007986 */ /* 0x000fe2000c10150a */
[----:B---3--:R-:W-:-:S02]  /*92a0*/  PRMT R80, R11, 0x7632, R80 ;  /* 0x000076320b507816 */ /* 0x008fc40000000050 */
[----:B------:R-:W-:Y:S01]  /*92b0*/  PRMT R81, R15, 0x7632, R81 ;  /* 0x000076320f517816 */ /* 0x000fe20000000051 */
[----:B------:R2:W-:Y:S01]  /*92c0*/  STG.E.U16 desc[UR10][R66.64], R29 ;  /* 0x0000001d42007986 */ /* 0x0005e2000c10150a */
[----:B0-----:R-:W-:Y:S02]  /*92d0*/  PRMT R68, R30, 0x7632, R68 ;  /* 0x000076321e447816 */ /* 0x001fe40000000044 */
[----:B------:R-:W-:Y:S01]  /*92e0*/  PRMT R69, R34, 0x7632, R69 ;  /* 0x0000763222457816 */ /* 0x000fe20000000045 */
[----:B------:R0:W-:Y:S01]  /*92f0*/  STG.E.U16 desc[UR10][R76.64], R33 ;  /* 0x000000214c007986 */ /* 0x0001e2000c10150a */
[----:B------:R-:W-:Y:S01]  /*9300*/  FSEL R5, R116, -INF , P2 ;  /* 0xff80000074057808 */ /* 0x000fe20001000000 */
[----:B------:R-:W-:Y:S01]  /*9310*/  FFMA R116, R51, 0.69314718246459960938, R0 ;  /* 0x3f31721833747823 */ /* 0x000fe20000000000 */
[----:B------:R-:W-:Y:S01]  /*9320*/  FSEL R6, R117, -INF , P1 ;  /* 0xff80000075067808 */ /* 0x000fe20000800000 */
[----:B------:R3:W-:Y:S01]  /*9330*/  STG.E.U16 desc[UR10][R78.64], R37 ;  /* 0x000000254e007986 */ /* 0x0007e2000c10150a */
[----:B------:R-:W-:Y:S01]  /*9340*/  FSEL R119, R119, -INF , P6 ;  /* 0xff80000077777808 */ /* 0x000fe20003000000 */
[----:B------:R-:W-:Y:S01]  /*9350*/  FFMA R117, R5, 0.69314718246459960938, R2 ;  /* 0x3f31721805757823 */ /* 0x000fe20000000002 */
[----:B------:R-:W-:Y:S01]  /*9360*/  IMAD.HI R0, R190, 0x4, RZ ;  /* 0x00000004be007827 */ /* 0x000fe200078e02ff */
[----:B------:R4:W-:Y:S01]  /*9370*/  STG.E.U16 desc[UR10][R84.64], R42 ;  /* 0x0000002a54007986 */ /* 0x0009e2000c10150a */
[----:B--2---:R-:W-:-:S02]  /*9380*/  PRMT R29, R29, 0x7632, R29 ;  /* 0x000076321d1d7816 */ /* 0x004fc4000000001d */
[----:B------:R-:W-:Y:S01]  /*9390*/  FFMA R118, R6, 0.69314718246459960938, R3 ;  /* 0x3f31721806767823 */ /* 0x000fe20000000003 */
[----:B------:R-:W-:Y:S01]  /*93a0*/  PRMT R66, R22, 0x7632, R66 ;  /* 0x0000763216427816 */ /* 0x000fe20000000042 */
[----:B------:R2:W-:Y:S01]  /*93b0*/  STG.E.U16 desc[UR10][R82.64], R41 ;  /* 0x0000002952007986 */ /* 0x0005e2000c10150a */
[----:B0-----:R-:W-:Y:S01]  /*93c0*/  PRMT R33, R33, 0x7632, R33 ;  /* 0x0000763221217816 */ /* 0x001fe20000000021 */
[----:B------:R-:W-:Y:S01]  /*93d0*/  FFMA R119, R119, 0.69314718246459960938, R4 ;  /* 0x3f31721877777823 */ /* 0x000fe20000000004 */
[----:B------:R-:W-:Y:S01]  /*93e0*/  PRMT R67, R26, 0x7632, R67 ;  /* 0x000076321a437816 */ /* 0x000fe20000000043 */
[----:B------:R0:W-:Y:S01]  /*93f0*/  STG.E.U16 desc[UR10][R86.64], R43 ;  /* 0x0000002b56007986 */ /* 0x0001e2000c10150a */
[----:B---3--:R-:W-:Y:S02]  /*9400*/  PRMT R79, R39, 0x7632, R79 ;  /* 0x00007632274f7816 */ /* 0x008fe4000000004f */
[----:B------:R-:W-:Y:S01]  /*9410*/  SHF.L.U32 R3, R190, 0x2, RZ ;  /* 0x00000002be037819 */ /* 0x000fe200000006ff */
[----:B------:R3:W-:Y:S01]  /*9420*/  STG.E.U16 desc[UR10][R88.64], R44 ;  /* 0x0000002c58007986 */ /* 0x0007e2000c10150a */
[----:B----4-:R-:W-:-:S02]  /*9430*/  PRMT R84, R27, 0x7632, R84 ;  /* 0x000076321b547816 */ /* 0x010fc40000000054 */
[----:B------:R-:W-:Y:S01]  /*9440*/  PRMT R85, R35, 0x7632, R85 ;  /* 0x0000763223557816 */ /* 0x000fe20000000055 */
[----:B------:R3:W-:Y:S01]  /*9450*/  STG.E.U16 desc[UR10][R92.64], R46 ;  /* 0x0000002e5c007986 */ /* 0x0007e2000c10150a */
[----:B--2---:R-:W-:Y:S02]  /*9460*/  PRMT R83, R19, 0x7632, R83 ;  /* 0x0000763213537816 */ /* 0x004fe40000000053 */
[----:B------:R-:W-:Y:S01]  /*9470*/  PRMT R82, R23, 0x7632, R82 ;  /* 0x0000763217527816 */ /* 0x000fe20000000052 */
[----:B------:R3:W-:Y:S01]  /*9480*/  STG.E.U16 desc[UR10][R98.64], R29 ;  /* 0x0000001d62007986 */ /* 0x0007e2000c10150a */
[----:B0-----:R-:W-:Y:S02]  /*9490*/  PRMT R86, R31, 0x7632, R86 ;  /* 0x000076321f567816 */ /* 0x001fe40000000056 */
[----:B-1----:R-:W-:Y:S01]  /*94a0*/  IADD3 R2, P1, P2, R3, UR7, R8 ;  /* 0x0000000703027c10 */ /* 0x002fe2000fa3e008 */
[----:B------:R3:W-:Y:S03]  /*94b0*/  STG.E.U16 desc[UR10][R102.64], R33 ;  /* 0x0000002166007986 */ /* 0x0007e6000c10150a */
[----:B------:R-:W-:Y:S01]  /*94c0*/  IADD3.X R3, PT, PT, R0, UR5, R9, P1, P2 ;  /* 0x0000000500037c10 */ /* 0x000fe20008fe4409 */
[----:B------:R3:W-:Y:S04]  /*94d0*/  STG.E.U16 desc[UR10][R104.64], R52 ;  /* 0x0000003468007986 */ /* 0x0007e8000c10150a */
        /* <DEDUP_REMOVED lines=31> */
[----:B------:R3:W-:Y:S01]  /*96d0*/  STG.E.U16 desc[UR10][R158.64], R79 ;  /* 0x0000004f9e007986 */ /* 0x0007e2000c10150a */
[----:B------:R-:W-:Y:S06]  /*96e0*/  BAR.SYNC.DEFER_BLOCKING 0x0 ;  /* 0x0000000000007b1d */ /* 0x000fec0000010000 */
[----:B------:R3:W-:Y:S02]  /*96f0*/  STS.128 [R49+UR6], R116 ;  /* 0x0000007431007988 */ /* 0x0007e40008000c06 */
[----:B------:R-:W-:Y:S06]  /*9700*/  BAR.SYNC.DEFER_BLOCKING 0x0 ;  /* 0x0000000000007b1d */ /* 0x000fec0000010000 */
[----:B------:R-:W-:Y:S05]  /*9710*/  @P0 EXIT ;  /* 0x000000000000094d */ /* 0x000fea0003800000 */
[----:B------:R-:W0:Y:S04]  /*9720*/  LDS R5, [R48] ;  /* 0x0000000030057984 */ /* 0x000e280000000800 */
[----:B0-----:R-:W-:Y:S01]  /*9730*/  STG.E desc[UR10][R2.64], R5 ;  /* 0x0000000502007986 */ /* 0x001fe2000c10190a */
[----:B------:R-:W-:Y:S05]  /*9740*/  EXIT ;  /* 0x000000000000794d */ /* 0x000fea0003800000 */
.L_x_2:
[----:B------:R-:W-:-:S00]  /*9750*/  BRA `(.L_x_2) ;  /* 0xfffffffc00fc7947 */ /* 0x000fc0000383ffff */
[----:B------:R-:W-:-:S00]  /*9760*/  NOP ;  /* 0x0000000000007918 */ /* 0x000fc00000000000 */
        /* <DEDUP_REMOVED lines=9> */
.L_x_3:


//--------------------- .nv.global.init           --------------------------
	.section	.nv.global.init,"aw",@progbits
.nv.global.init:
	.type		_$_str,@object
	.size		_$_str,(.L_0 - _$_str)
_$_str:
        /*0000*/ 	.byte	0x5f, 0x5f, 0x43, 0x55, 0x44, 0x41, 0x5f, 0x46, 0x54, 0x5a, 0x00
.L_0:


//--------------------- .nv.shared.attn_fwd       --------------------------
	.section	.nv.shared.attn_fwd,"aw",@nobits
	.sectionflags	@""
	.align	16
	.zero		1024


//--------------------- .nv.shared.reserved.0     --------------------------
	.section	.nv.shared.reserved.0,"aw",@nobits
	.weak		__nv_reservedSMEM_offset_0_alias
	.size		__nv_reservedSMEM_offset_0_alias, 0, 64
	.other		__nv_reservedSMEM_offset_0_alias,@"STO_CUDA_RESERVED_SHARED STV_DEFAULT"
__nv_reservedSMEM_offset_0_alias:
	.zero		0
	.zero		64


//--------------------- .nv.constant0.attn_fwd    --------------------------
	.section	.nv.constant0.attn_fwd,"a",@progbits
	.sectionflags	@""
	.align	4
.nv.constant0.attn_fwd:
	.zero		1032


//--------------------- SYMBOLS --------------------------

	.type		.nv.reservedSmem.offset0,@object
	.size		.nv.reservedSmem.offset0,0x4
	.type		.nv.reservedSmem.cap,@object
	.size		.nv.reservedSmem.cap,0x4
